// auto-generated by cutlass_sweep.gemm — config: {"arch": "sm_100", "cluster_m": 1, "cluster_n": 2, "dtype": "fp16", "stages": 0, "tile_k": 128, "tile_m": 64, "tile_n": 256}
#include "cutlass/cutlass.h"
#include "cutlass/gemm/collective/collective_builder.hpp"
#include "cutlass/gemm/device/gemm_universal_adapter.h"
#include "cutlass/gemm/kernel/gemm_universal.hpp"
#include "cutlass/epilogue/collective/collective_builder.hpp"

using ElemA = cutlass::half_t;
using ElemB = cutlass::half_t;
using ElemCD = cutlass::half_t;
using Acc  = float;
using TileShape    = cute::Shape<cute::_64, cute::_256, cute::_128>;
using ClusterShape = cute::Shape<cute::_1, cute::_2, cute::_1>;

using CollectiveEpilogue = typename cutlass::epilogue::collective::CollectiveBuilder<
    cutlass::arch::Sm100, cutlass::arch::OpClassTensorOp,
    TileShape, ClusterShape,
    cutlass::epilogue::collective::EpilogueTileAuto,
    Acc, Acc,
    ElemCD, cutlass::layout::RowMajor, 128 / cutlass::sizeof_bits<ElemCD>::value,
    ElemCD, cutlass::layout::RowMajor, 128 / cutlass::sizeof_bits<ElemCD>::value,
    cutlass::epilogue::collective::EpilogueScheduleAuto
  >::CollectiveOp;

using CollectiveMainloop = typename cutlass::gemm::collective::CollectiveBuilder<
    cutlass::arch::Sm100, cutlass::arch::OpClassTensorOp,
    ElemA, cutlass::layout::RowMajor, 128 / cutlass::sizeof_bits<ElemA>::value,
    ElemB, cutlass::layout::ColumnMajor, 128 / cutlass::sizeof_bits<ElemB>::value,
    Acc,
    TileShape, ClusterShape,
    cutlass::gemm::collective::StageCountAutoCarveout<static_cast<int>(sizeof(typename CollectiveEpilogue::SharedStorage))>,
    cutlass::gemm::collective::KernelScheduleAuto
  >::CollectiveOp;

using GemmKernel = cutlass::gemm::kernel::GemmUniversal<
    cute::Shape<int,int,int,int>,
    CollectiveMainloop,
    CollectiveEpilogue
>;
using Gemm = cutlass::gemm::device::GemmUniversalAdapter<GemmKernel>;

// Force the device kernel symbol into the cubin without needing a host main.
auto* _anchor = &cutlass::device_kernel<GemmKernel>;


// ===== COMPILED SASS (sm_100a) =====

	.target	sm_100a

	.elftype	@"ET_EXEC"


//--------------------- .note.nv.tkinfo           --------------------------
	.section	.note.nv.tkinfo,"",@"SHT_NOTE"
	.sectionflags	@"SHF_NOTE_NV_TKINFO"
	.tkinfo
        /*0018*/ 	.word	0x00000002
        /*0030*/ 	.string	""
        /*0030*/ 	.string	"ptxas"
        /*0030*/ 	.string	"Cuda compilation tools, release 13.0, V13.0.88"
        /*0030*/ 	.string	"Build cuda_13.0.r13.0/compiler.36424714_0"
        /*0030*/ 	.string	"-arch sm_100a -m 64 "



//--------------------- .note.nv.cuinfo           --------------------------
	.section	.note.nv.cuinfo,"",@"SHT_NOTE"
	.sectionflags	@"SHF_NOTE_NV_CUINFO"
        /*0018*/ 	.short	0x0002
        /*001a*/ 	.short	0x0064
        /*001c*/ 	.short	0x0082
	.zero		2


//--------------------- .nv.info                  --------------------------
	.section	.nv.info,"",@"SHT_CUDA_INFO"
	.align	4


	//----- nvinfo : EIATTR_REGCOUNT
	.align		4
        /*0000*/ 	.byte	0x04, 0x2f
        /*0002*/ 	.short	(.L_19 - .L_18)
	.align		4
.L_18:
        /*0004*/ 	.word	index@(_ZN7cutlass13device_kernelINS_4gemm6kernel13GemmUniversalIN4cute5tupleIJiiiiEEENS1_10collective13CollectiveMmaINS1_35MainloopSm100TmaUmmaWarpSpecializedILi2ELi2ELi4ENS5_IJNS4_1CILi1EEENSA_ILi2EEESB_EEEEENS5_IJNSA_ILi64EEENSA_ILi256EEENSA_ILi128EEEEEENS_6half_tENS5_IJlSB_lEEESJ_SK_NS4_8TiledMMAINS4_8MMA_AtomIJNS4_20SM100_MMA_F16BF16_SSISJ_SJ_fLi64ELi256ELNS4_4UMMA5MajorE0ELSP_0ELNSO_7ScaleInE0ELSQ_0EEEEEENS4_6LayoutINS5_IJSB_SB_SB_EEENS5_IJNSA_ILi0EEESV_SV_EEEEENS5_IJNS4_10UnderscoreESY_SY_EEEEENS4_23SM90_TMA_LOAD_MULTICASTENS4_14ComposedLayoutINS4_7SwizzleILi3ELi4ELi3EEENS4_18smem_ptr_flag_bitsILi16EEENST_INS5_IJNSA_ILi8EEESF_EEENS5_IJSF_SB_EEEEEEEvNS4_8identityENS4_13SM90_TMA_LOADES1B_vS1C_EENS_8epilogue10collective18CollectiveEpilogueINS1F_23Sm100TmaWarpSpecializedILi4ELi2ELi32ELb1ELb0EEEJSI_NS5_IJNST_ISF_SB_EES1K_EEESJ_SK_SJ_SK_NS1F_6fusion15FusionCallbacksIS1J_NS1M_17LinearCombinationISJ_fSJ_fLNS_15FloatRoundStyleE2EEESI_S1L_JEEENS4_5SM1004TMEM4LOAD26SM100_TMEM_LOAD_16dp256b8xES1D_S1B_NS4_17SM75_U32x4_LDSM_NENS4_14SM90_TMA_STOREES1B_NS4_17SM90_U32x4_STSM_NENS4_39AutoVectorizingCopyWithAssumedAlignmentILi128EEEEEEvvEEEEvNT_6ParamsE)
        /*0008*/ 	.word	0x0000007a


	//----- nvinfo : EIATTR_FRAME_SIZE
	.align		4
.L_19:
        /*000c*/ 	.byte	0x04, 0x11
        /*000e*/ 	.short	(.L_21 - .L_20)
	.align		4
.L_20:
        /*0010*/ 	.word	index@($__internal_2_$__cuda_sm10x_tcgen05_guardrail_trap_unallocated_columns_being_dealloced)
        /*0014*/ 	.word	0x00000000


	//----- nvinfo : EIATTR_FRAME_SIZE
	.align		4
.L_21:
        /*0018*/ 	.byte	0x04, 0x11
        /*001a*/ 	.short	(.L_23 - .L_22)
	.align		4
.L_22:
        /*001c*/ 	.word	index@($__internal_1_$__cuda_sm10x_tcgen05_guardrail_trap_phase_invalid_during_alloc)
        /*0020*/ 	.word	0x00000000


	//----- nvinfo : EIATTR_FRAME_SIZE
	.align		4
.L_23:
        /*0024*/ 	.byte	0x04, 0x11
        /*0026*/ 	.short	(.L_25 - .L_24)
	.align		4
.L_24:
        /*0028*/ 	.word	index@($__internal_0_$__cuda_sm10x_tcgen05_guardrail_trap_col_being_dealloced_not_returned_by_alloc)
        /*002c*/ 	.word	0x00000000


	//----- nvinfo : EIATTR_FRAME_SIZE
	.align		4
.L_25:
        /*0030*/ 	.byte	0x04, 0x11
        /*0032*/ 	.short	(.L_27 - .L_26)
	.align		4
.L_26:
        /*0034*/ 	.word	index@(_ZN7cutlass13device_kernelINS_4gemm6kernel13GemmUniversalIN4cute5tupleIJiiiiEEENS1_10collective13CollectiveMmaINS1_35MainloopSm100TmaUmmaWarpSpecializedILi2ELi2ELi4ENS5_IJNS4_1CILi1EEENSA_ILi2EEESB_EEEEENS5_IJNSA_ILi64EEENSA_ILi256EEENSA_ILi128EEEEEENS_6half_tENS5_IJlSB_lEEESJ_SK_NS4_8TiledMMAINS4_8MMA_AtomIJNS4_20SM100_MMA_F16BF16_SSISJ_SJ_fLi64ELi256ELNS4_4UMMA5MajorE0ELSP_0ELNSO_7ScaleInE0ELSQ_0EEEEEENS4_6LayoutINS5_IJSB_SB_SB_EEENS5_IJNSA_ILi0EEESV_SV_EEEEENS5_IJNS4_10UnderscoreESY_SY_EEEEENS4_23SM90_TMA_LOAD_MULTICASTENS4_14ComposedLayoutINS4_7SwizzleILi3ELi4ELi3EEENS4_18smem_ptr_flag_bitsILi16EEENST_INS5_IJNSA_ILi8EEESF_EEENS5_IJSF_SB_EEEEEEEvNS4_8identityENS4_13SM90_TMA_LOADES1B_vS1C_EENS_8epilogue10collective18CollectiveEpilogueINS1F_23Sm100TmaWarpSpecializedILi4ELi2ELi32ELb1ELb0EEEJSI_NS5_IJNST_ISF_SB_EES1K_EEESJ_SK_SJ_SK_NS1F_6fusion15FusionCallbacksIS1J_NS1M_17LinearCombinationISJ_fSJ_fLNS_15FloatRoundStyleE2EEESI_S1L_JEEENS4_5SM1004TMEM4LOAD26SM100_TMEM_LOAD_16dp256b8xES1D_S1B_NS4_17SM75_U32x4_LDSM_NENS4_14SM90_TMA_STOREES1B_NS4_17SM90_U32x4_STSM_NENS4_39AutoVectorizingCopyWithAssumedAlignmentILi128EEEEEEvvEEEEvNT_6ParamsE)
        /*0038*/ 	.word	0x00000000


	//----- nvinfo : EIATTR_MIN_STACK_SIZE
	.align		4
.L_27:
        /*003c*/ 	.byte	0x04, 0x12
        /*003e*/ 	.short	(.L_29 - .L_28)
	.align		4
.L_28:
        /*0040*/ 	.word	index@(_ZN7cutlass13device_kernelINS_4gemm6kernel13GemmUniversalIN4cute5tupleIJiiiiEEENS1_10collective13CollectiveMmaINS1_35MainloopSm100TmaUmmaWarpSpecializedILi2ELi2ELi4ENS5_IJNS4_1CILi1EEENSA_ILi2EEESB_EEEEENS5_IJNSA_ILi64EEENSA_ILi256EEENSA_ILi128EEEEEENS_6half_tENS5_IJlSB_lEEESJ_SK_NS4_8TiledMMAINS4_8MMA_AtomIJNS4_20SM100_MMA_F16BF16_SSISJ_SJ_fLi64ELi256ELNS4_4UMMA5MajorE0ELSP_0ELNSO_7ScaleInE0ELSQ_0EEEEEENS4_6LayoutINS5_IJSB_SB_SB_EEENS5_IJNSA_ILi0EEESV_SV_EEEEENS5_IJNS4_10UnderscoreESY_SY_EEEEENS4_23SM90_TMA_LOAD_MULTICASTENS4_14ComposedLayoutINS4_7SwizzleILi3ELi4ELi3EEENS4_18smem_ptr_flag_bitsILi16EEENST_INS5_IJNSA_ILi8EEESF_EEENS5_IJSF_SB_EEEEEEEvNS4_8identityENS4_13SM90_TMA_LOADES1B_vS1C_EENS_8epilogue10collective18CollectiveEpilogueINS1F_23Sm100TmaWarpSpecializedILi4ELi2ELi32ELb1ELb0EEEJSI_NS5_IJNST_ISF_SB_EES1K_EEESJ_SK_SJ_SK_NS1F_6fusion15FusionCallbacksIS1J_NS1M_17LinearCombinationISJ_fSJ_fLNS_15FloatRoundStyleE2EEESI_S1L_JEEENS4_5SM1004TMEM4LOAD26SM100_TMEM_LOAD_16dp256b8xES1D_S1B_NS4_17SM75_U32x4_LDSM_NENS4_14SM90_TMA_STOREES1B_NS4_17SM90_U32x4_STSM_NENS4_39AutoVectorizingCopyWithAssumedAlignmentILi128EEEEEEvvEEEEvNT_6ParamsE)
        /*0044*/ 	.word	0x00000000
.L_29:


//--------------------- .nv.compat                --------------------------
	.section	.nv.compat,"",@"SHT_CUDA_COMPAT_INFO"
	.align	4
        /*0000*/ 	.byte	0x02, 0x09, 0x01, 0x00, 0x02, 0x02, 0x02, 0x00, 0x02, 0x05, 0x05, 0x00, 0x03, 0x07, 0x01, 0x01
        /*0010*/ 	.byte	0x02, 0x03, 0x01, 0x00, 0x02, 0x06, 0x01, 0x00, 0x04, 0x0b, 0x08, 0x00, 0x09, 0x00, 0x00, 0x00
        /*0020*/ 	.byte	0x00, 0x00, 0x00, 0x00


//--------------------- .nv.info._ZN7cutlass13device_kernelINS_4gemm6kernel13GemmUniversalIN4cute5tupleIJiiiiEEENS1_10collective13CollectiveMmaINS1_35MainloopSm100TmaUmmaWarpSpecializedILi2ELi2ELi4ENS5_IJNS4_1CILi1EEENSA_ILi2EEESB_EEEEENS5_IJNSA_ILi64EEENSA_ILi256EEENSA_ILi128EEEEEENS_6half_tENS5_IJlSB_lEEESJ_SK_NS4_8TiledMMAINS4_8MMA_AtomIJNS4_20SM100_MMA_F16BF16_SSISJ_SJ_fLi64ELi256ELNS4_4UMMA5MajorE0ELSP_0ELNSO_7ScaleInE0ELSQ_0EEEEEENS4_6LayoutINS5_IJSB_SB_SB_EEENS5_IJNSA_ILi0EEESV_SV_EEEEENS5_IJNS4_10UnderscoreESY_SY_EEEEENS4_23SM90_TMA_LOAD_MULTICASTENS4_14ComposedLayoutINS4_7SwizzleILi3ELi4ELi3EEENS4_18smem_ptr_flag_bitsILi16EEENST_INS5_IJNSA_ILi8EEESF_EEENS5_IJSF_SB_EEEEEEEvNS4_8identityENS4_13SM90_TMA_LOADES1B_vS1C_EENS_8epilogue10collective18CollectiveEpilogueINS1F_23Sm100TmaWarpSpecializedILi4ELi2ELi32ELb1ELb0EEEJSI_NS5_IJNST_ISF_SB_EES1K_EEESJ_SK_SJ_SK_NS1F_6fusion15FusionCallbacksIS1J_NS1M_17LinearCombinationISJ_fSJ_fLNS_15FloatRoundStyleE2EEESI_S1L_JEEENS4_5SM1004TMEM4LOAD26SM100_TMEM_LOAD_16dp256b8xES1D_S1B_NS4_17SM75_U32x4_LDSM_NENS4_14SM90_TMA_STOREES1B_NS4_17SM90_U32x4_STSM_NENS4_39AutoVectorizingCopyWithAssumedAlignmentILi128EEEEEEvvEEEEvNT_6ParamsE --------------------------
	.section	.nv.info._ZN7cutlass13device_kernelINS_4gemm6kernel13GemmUniversalIN4cute5tupleIJiiiiEEENS1_10collective13CollectiveMmaINS1_35MainloopSm100TmaUmmaWarpSpecializedILi2ELi2ELi4ENS5_IJNS4_1CILi1EEENSA_ILi2EEESB_EEEEENS5_IJNSA_ILi64EEENSA_ILi256EEENSA_ILi128EEEEEENS_6half_tENS5_IJlSB_lEEESJ_SK_NS4_8TiledMMAINS4_8MMA_AtomIJNS4_20SM100_MMA_F16BF16_SSISJ_SJ_fLi64ELi256ELNS4_4UMMA5MajorE0ELSP_0ELNSO_7ScaleInE0ELSQ_0EEEEEENS4_6LayoutINS5_IJSB_SB_SB_EEENS5_IJNSA_ILi0EEESV_SV_EEEEENS5_IJNS4_10UnderscoreESY_SY_EEEEENS4_23SM90_TMA_LOAD_MULTICASTENS4_14ComposedLayoutINS4_7SwizzleILi3ELi4ELi3EEENS4_18smem_ptr_flag_bitsILi16EEENST_INS5_IJNSA_ILi8EEESF_EEENS5_IJSF_SB_EEEEEEEvNS4_8identityENS4_13SM90_TMA_LOADES1B_vS1C_EENS_8epilogue10collective18CollectiveEpilogueINS1F_23Sm100TmaWarpSpecializedILi4ELi2ELi32ELb1ELb0EEEJSI_NS5_IJNST_ISF_SB_EES1K_EEESJ_SK_SJ_SK_NS1F_6fusion15FusionCallbacksIS1J_NS1M_17LinearCombinationISJ_fSJ_fLNS_15FloatRoundStyleE2EEESI_S1L_JEEENS4_5SM1004TMEM4LOAD26SM100_TMEM_LOAD_16dp256b8xES1D_S1B_NS4_17SM75_U32x4_LDSM_NENS4_14SM90_TMA_STOREES1B_NS4_17SM90_U32x4_STSM_NENS4_39AutoVectorizingCopyWithAssumedAlignmentILi128EEEEEEvvEEEEvNT_6ParamsE,"",@"SHT_CUDA_INFO"
	.sectionflags	@""
	.align	4


	//----- nvinfo : EIATTR_CUDA_API_VERSION
	.align		4
        /*0000*/ 	.byte	0x04, 0x37
        /*0002*/ 	.short	(.L_31 - .L_30)
.L_30:
        /*0004*/ 	.word	0x00000082


	//----- nvinfo : EIATTR_KPARAM_INFO
	.align		4
.L_31:
        /*0008*/ 	.byte	0x04, 0x17
        /*000a*/ 	.short	(.L_33 - .L_32)
.L_32:
        /*000c*/ 	.word	0x00000000
        /*0010*/ 	.short	0x0000
        /*0012*/ 	.short	0x0000
        /*0014*/ 	.byte	0x00, 0xf0, 0x01, 0x20


	//----- nvinfo : EIATTR_AT_ENTRY_FRAGMENTS
	.align		4
.L_33:
        /*0018*/ 	.byte	0x04, 0x4f
        /*001a*/ 	.short	(.L_35 - .L_34)


	//   ....[0]....
.L_34:
        /*001c*/ 	.word	0x00000006


	//----- nvinfo : EIATTR_RESERVED_SMEM_USED
	.align		4
.L_35:
        /*0020*/ 	.byte	0x01, 0x41
	.zero		2


	//----- nvinfo : EIATTR_SPARSE_MMA_MASK
	.align		4
        /*0024*/ 	.byte	0x03, 0x50
        /*0026*/ 	.short	0x0000


	//----- nvinfo : EIATTR_TCGEN05_1CTA_USED
	.align		4
        /*0028*/ 	.byte	0x01, 0x51
	.zero		2


	//----- nvinfo : EIATTR_MAXREG_COUNT
	.align		4
        /*002c*/ 	.byte	0x03, 0x1b
        /*002e*/ 	.short	0x00ff


	//----- nvinfo : EIATTR_NUM_BARRIERS
	.align		4
        /*0030*/ 	.byte	0x02, 0x4c
        /*0032*/ 	.byte	0x07
	.zero		1


	//----- nvinfo : EIATTR_EXTERNS
	.align		4
        /*0034*/ 	.byte	0x04, 0x0f
        /*0036*/ 	.short	(.L_37 - .L_36)


	//   ....[0]....
	.align		4
.L_36:
        /*0038*/ 	.word	index@(__assertfail)


	//----- nvinfo : EIATTR_MERCURY_ISA_VERSION
	.align		4
.L_37:
        /*003c*/ 	.byte	0x03, 0x5f
        /*003e*/ 	.short	0x0101


	//----- nvinfo : EIATTR_INT_WARP_WIDE_INSTR_OFFSETS
	.align		4
        /*0040*/ 	.byte	0x04, 0x31
        /*0042*/ 	.short	(.L_39 - .L_38)


	//   ....[0]....
.L_38:
        /*0044*/ 	.word	0x00003eb0


	//   ....[1]....
        /*0048*/ 	.word	0x00003ed0


	//   ....[2]....
        /*004c*/ 	.word	0x00003f00


	//   ....[3]....
        /*0050*/ 	.word	0x00004a40


	//   ....[4]....
        /*0054*/ 	.word	0x00004ab0


	//   ....[5]....
        /*0058*/ 	.word	0x00004b90


	//   ....[6]....
        /*005c*/ 	.word	0x00004c10


	//   ....[7]....
        /*0060*/ 	.word	0x00004d10


	//   ....[8]....
        /*0064*/ 	.word	0x00004d90


	//   ....[9]....
        /*0068*/ 	.word	0x00004e80


	//   ....[10]....
        /*006c*/ 	.word	0x00004f30


	//----- nvinfo : EIATTR_COOP_GROUP_MASK_REGIDS
	.align		4
.L_39:
        /*0070*/ 	.byte	0x04, 0x29
        /*0072*/ 	.short	(.L_41 - .L_40)


	//   ....[0]....
.L_40:
        /*0074*/ 	.word	0xffffffff


	//   ....[1]....
        /*0078*/ 	.word	0xffffffff


	//   ....[2]....
        /*007c*/ 	.word	0xffffffff


	//   ....[3]....
        /*0080*/ 	.word	0xffffffff


	//   ....[4]....
        /*0084*/ 	.word	0xffffffff


	//   ....[5]....
        /*0088*/ 	.word	0xffffffff


	//   ....[6]....
        /*008c*/ 	.word	0xffffffff


	//   ....[7]....
        /*0090*/ 	.word	0xffffffff


	//   ....[8]....
        /*0094*/ 	.word	0xffffffff


	//   ....[9]....
        /*0098*/ 	.word	0xffffffff


	//   ....[10]....
        /*009c*/ 	.word	0xffffffff


	//   ....[11]....
        /*00a0*/ 	.word	0xffffffff


	//   ....[12]....
        /*00a4*/ 	.word	0xffffffff


	//   ....[13]....
        /*00a8*/ 	.word	0xffffffff


	//----- nvinfo : EIATTR_COOP_GROUP_INSTR_OFFSETS
	.align		4
.L_41:
        /*00ac*/ 	.byte	0x04, 0x28
        /*00ae*/ 	.short	(.L_43 - .L_42)


	//   ....[0]....
.L_42:
        /*00b0*/ 	.word	0x00000080


	//   ....[1]....
        /*00b4*/ 	.word	0x000004f0


	//   ....[2]....
        /*00b8*/ 	.word	0x00000660


	//   ....[3]....
        /*00bc*/ 	.word	0x00000800


	//   ....[4]....
        /*00c0*/ 	.word	0x00000900


	//   ....[5]....
        /*00c4*/ 	.word	0x00000a70


	//   ....[6]....
        /*00c8*/ 	.word	0x00000c10


	//   ....[7]....
        /*00cc*/ 	.word	0x00000dc0


	//   ....[8]....
        /*00d0*/ 	.word	0x00002150


	//   ....[9]....
        /*00d4*/ 	.word	0x00002ee0


	//   ....[10]....
        /*00d8*/ 	.word	0x000030f0


	//   ....[11]....
        /*00dc*/ 	.word	0x00003120


	//   ....[12]....
        /*00e0*/ 	.word	0x00003d90


	//   ....[13]....
        /*00e4*/ 	.word	0x00003fc0


	//----- nvinfo : EIATTR_VRC_CTA_INIT_COUNT
	.align		4
.L_43:
        /*00e8*/ 	.byte	0x02, 0x4a
        /*00ea*/ 	.byte	0x80
	.zero		1


	//----- nvinfo : EIATTR_SYSCALL_OFFSETS
	.align		4
        /*00ec*/ 	.byte	0x04, 0x46
        /*00ee*/ 	.short	(.L_45 - .L_44)


	//   ....[0]....
.L_44:
        /*00f0*/ 	.word	0x00005bc0


	//   ....[1]....
        /*00f4*/ 	.word	0x00005cb0


	//   ....[2]....
        /*00f8*/ 	.word	0x00006550


	//   ....[3]....
        /*00fc*/ 	.word	0x00007210


	//   ....[4]....
        /*0100*/ 	.word	0x00007e80


	//   ....[5]....
        /*0104*/ 	.word	0x00008af0


	//----- nvinfo : EIATTR_MBARRIER_INSTR_OFFSETS
	.align		4
.L_45:
        /*0108*/ 	.byte	0x04, 0x39
        /*010a*/ 	.short	(.L_47 - .L_46)


	//   ....[0]....
.L_46:
        /*010c*/ 	.word	0x00000610
        /*0110*/ 	.word	0x000000ff
        /*0114*/ 	.word	0x00000000
        /*0118*/ 	.short	0x0100
        /*011a*/ 	.byte	0x04
	.zero		1


	//   ....[1]....
        /*011c*/ 	.word	0x00000620
        /*0120*/ 	.word	0x000000ff
        /*0124*/ 	.word	0x00000010
        /*0128*/ 	.short	0x0100
        /*012a*/ 	.byte	0x04
	.zero		1


	//   ....[2]....
        /*012c*/ 	.word	0x00000630
        /*0130*/ 	.word	0x000000ff
        /*0134*/ 	.word	0x00000008
        /*0138*/ 	.short	0x0100
        /*013a*/ 	.byte	0x04
	.zero		1


	//   ....[3]....
        /*013c*/ 	.word	0x00000640
        /*0140*/ 	.word	0x000000ff
        /*0144*/ 	.word	0x00000018
        /*0148*/ 	.short	0x0100
        /*014a*/ 	.byte	0x04
	.zero		1


	//   ....[4]....
        /*014c*/ 	.word	0x00000770
        /*0150*/ 	.word	0x000000ff
        /*0154*/ 	.word	0x00000020
        /*0158*/ 	.short	0x0100
        /*015a*/ 	.byte	0x04
	.zero		1


	//   ....[5]....
        /*015c*/ 	.word	0x00000780
        /*0160*/ 	.word	0x000000ff
        /*0164*/ 	.word	0x00000040
        /*0168*/ 	.short	0x0100
        /*016a*/ 	.byte	0x04
	.zero		1


	//   ....[6]....
        /*016c*/ 	.word	0x00000790
        /*0170*/ 	.word	0x000000ff
        /*0174*/ 	.word	0x00000028
        /*0178*/ 	.short	0x0100
        /*017a*/ 	.byte	0x04
	.zero		1


	//   ....[7]....
        /*017c*/ 	.word	0x000007a0
        /*0180*/ 	.word	0x000000ff
        /*0184*/ 	.word	0x00000048
        /*0188*/ 	.short	0x0100
        /*018a*/ 	.byte	0x04
	.zero		1


	//   ....[8]....
        /*018c*/ 	.word	0x000007b0
        /*0190*/ 	.word	0x000000ff
        /*0194*/ 	.word	0x00000030
        /*0198*/ 	.short	0x0100
        /*019a*/ 	.byte	0x04
	.zero		1


	//   ....[9]....
        /*019c*/ 	.word	0x000007c0
        /*01a0*/ 	.word	0x000000ff
        /*01a4*/ 	.word	0x00000050
        /*01a8*/ 	.short	0x0100
        /*01aa*/ 	.byte	0x04
	.zero		1


	//   ....[10]....
        /*01ac*/ 	.word	0x000007d0
        /*01b0*/ 	.word	0x000000ff
        /*01b4*/ 	.word	0x00000038
        /*01b8*/ 	.short	0x0100
        /*01ba*/ 	.byte	0x04
	.zero		1


	//   ....[11]....
        /*01bc*/ 	.word	0x000007e0
        /*01c0*/ 	.word	0x000000ff
        /*01c4*/ 	.word	0x00000058
        /*01c8*/ 	.short	0x0100
        /*01ca*/ 	.byte	0x04
	.zero		1


	//   ....[12]....
        /*01cc*/ 	.word	0x000008d0
        /*01d0*/ 	.word	0x000000ff
        /*01d4*/ 	.word	0x00000060
        /*01d8*/ 	.short	0x0100
        /*01da*/ 	.byte	0x06
	.zero		1


	//   ....[13]....
        /*01dc*/ 	.word	0x000008e0
        /*01e0*/ 	.word	0x000000ff
        /*01e4*/ 	.word	0x00000068
        /*01e8*/ 	.short	0x0100
        /*01ea*/ 	.byte	0x06
	.zero		1


	//   ....[14]....
        /*01ec*/ 	.word	0x00000a20
        /*01f0*/ 	.word	0x000000ff
        /*01f4*/ 	.word	0x00000070
        /*01f8*/ 	.short	0x0100
        /*01fa*/ 	.byte	0x06
	.zero		1


	//   ....[15]....
        /*01fc*/ 	.word	0x00000a30
        /*0200*/ 	.word	0x000000ff
        /*0204*/ 	.word	0x00000080
        /*0208*/ 	.short	0x0100
        /*020a*/ 	.byte	0x06
	.zero		1


	//   ....[16]....
        /*020c*/ 	.word	0x00000a40
        /*0210*/ 	.word	0x000000ff
        /*0214*/ 	.word	0x00000078
        /*0218*/ 	.short	0x0100
        /*021a*/ 	.byte	0x06
	.zero		1


	//   ....[17]....
        /*021c*/ 	.word	0x00000a50
        /*0220*/ 	.word	0x000000ff
        /*0224*/ 	.word	0x00000088
        /*0228*/ 	.short	0x0100
        /*022a*/ 	.byte	0x06
	.zero		1


	//   ....[18]....
        /*022c*/ 	.word	0x00000b80
        /*0230*/ 	.word	0x000000ff
        /*0234*/ 	.word	0x00000090
        /*0238*/ 	.short	0x0100
        /*023a*/ 	.byte	0x04
	.zero		1


	//   ....[19]....
        /*023c*/ 	.word	0x00000b90
        /*0240*/ 	.word	0x000000ff
        /*0244*/ 	.word	0x000000b0
        /*0248*/ 	.short	0x0100
        /*024a*/ 	.byte	0x04
	.zero		1


	//   ....[20]....
        /*024c*/ 	.word	0x00000ba0
        /*0250*/ 	.word	0x000000ff
        /*0254*/ 	.word	0x00000098
        /*0258*/ 	.short	0x0100
        /*025a*/ 	.byte	0x04
	.zero		1


	//   ....[21]....
        /*025c*/ 	.word	0x00000bb0
        /*0260*/ 	.word	0x000000ff
        /*0264*/ 	.word	0x000000b8
        /*0268*/ 	.short	0x0100
        /*026a*/ 	.byte	0x04
	.zero		1


	//   ....[22]....
        /*026c*/ 	.word	0x00000bc0
        /*0270*/ 	.word	0x000000ff
        /*0274*/ 	.word	0x000000a0
        /*0278*/ 	.short	0x0100
        /*027a*/ 	.byte	0x04
	.zero		1


	//   ....[23]....
        /*027c*/ 	.word	0x00000bd0
        /*0280*/ 	.word	0x000000ff
        /*0284*/ 	.word	0x000000c0
        /*0288*/ 	.short	0x0100
        /*028a*/ 	.byte	0x04
	.zero		1


	//   ....[24]....
        /*028c*/ 	.word	0x00000be0
        /*0290*/ 	.word	0x000000ff
        /*0294*/ 	.word	0x000000a8
        /*0298*/ 	.short	0x0100
        /*029a*/ 	.byte	0x04
	.zero		1


	//   ....[25]....
        /*029c*/ 	.word	0x00000bf0
        /*02a0*/ 	.word	0x000000ff
        /*02a4*/ 	.word	0x000000c8
        /*02a8*/ 	.short	0x0100
        /*02aa*/ 	.byte	0x04
	.zero		1


	//   ....[26]....
        /*02ac*/ 	.word	0x00000ce0
        /*02b0*/ 	.word	0x000000ff
        /*02b4*/ 	.word	0x000000d0
        /*02b8*/ 	.short	0x0100
        /*02ba*/ 	.byte	0x04
	.zero		1


	//   ....[27]....
        /*02bc*/ 	.word	0x00000cf0
        /*02c0*/ 	.word	0x000000ff
        /*02c4*/ 	.word	0x000000e0
        /*02c8*/ 	.short	0x0100
        /*02ca*/ 	.byte	0x04
	.zero		1


	//   ....[28]....
        /*02cc*/ 	.word	0x00000d00
        /*02d0*/ 	.word	0x000000ff
        /*02d4*/ 	.word	0x000000d8
        /*02d8*/ 	.short	0x0100
        /*02da*/ 	.byte	0x04
	.zero		1


	//   ....[29]....
        /*02dc*/ 	.word	0x00000d10
        /*02e0*/ 	.word	0x000000ff
        /*02e4*/ 	.word	0x000000e8
        /*02e8*/ 	.short	0x0100
        /*02ea*/ 	.byte	0x04
	.zero		1


	//   ....[30]....
        /*02ec*/ 	.word	0x00001850
        /*02f0*/ 	.word	0x00000003
        /*02f4*/ 	.word	0x000000e0
        /*02f8*/ 	.short	0x010a
        /*02fa*/ 	.byte	0xff
	.zero		1


	//   ....[31]....
        /*02fc*/ 	.word	0x00001880
        /*0300*/ 	.word	0x00000003
        /*0304*/ 	.word	0x000000d0
        /*0308*/ 	.short	0x0101
        /*030a*/ 	.byte	0xff
	.zero		1


	//   ....[32]....
        /*030c*/ 	.word	0x00001950
        /*0310*/ 	.word	0x000000ff
        /*0314*/ 	.word	0x00000010
        /*0318*/ 	.short	0x010a
        /*031a*/ 	.byte	0x04
	.zero		1


	//   ....[33]....
        /*031c*/ 	.word	0x000019d0
        /*0320*/ 	.word	0x000000ff
        /*0324*/ 	.word	0x00000010
        /*0328*/ 	.short	0x010a
        /*032a*/ 	.byte	0x21
	.zero		1


	//   ....[34]....
        /*032c*/ 	.word	0x00001b60
        /*0330*/ 	.word	0x000000ff
        /*0334*/ 	.word	0x00000010
        /*0338*/ 	.short	0x010a
        /*033a*/ 	.byte	0x05
	.zero		1


	//   ....[35]....
        /*033c*/ 	.word	0x00001d50
        /*0340*/ 	.word	0x000000ff
        /*0344*/ 	.word	0x00000068
        /*0348*/ 	.short	0x0101
        /*034a*/ 	.byte	0x0d
	.zero		1


	//   ....[36]....
        /*034c*/ 	.word	0x00001d70
        /*0350*/ 	.word	0x000000ff
        /*0354*/ 	.word	0x00000010
        /*0358*/ 	.short	0x010a
        /*035a*/ 	.byte	0x04
	.zero		1


	//   ....[37]....
        /*035c*/ 	.word	0x00001df0
        /*0360*/ 	.word	0x000000ff
        /*0364*/ 	.word	0x00000010
        /*0368*/ 	.short	0x010a
        /*036a*/ 	.byte	0x21
	.zero		1


	//   ....[38]....
        /*036c*/ 	.word	0x00001f80
        /*0370*/ 	.word	0x000000ff
        /*0374*/ 	.word	0x00000010
        /*0378*/ 	.short	0x010a
        /*037a*/ 	.byte	0x05
	.zero		1


	//   ....[39]....
        /*037c*/ 	.word	0x00002180
        /*0380*/ 	.word	0x00000003
        /*0384*/ 	.word	0x00000070
        /*0388*/ 	.short	0x010a
        /*038a*/ 	.byte	0xff
	.zero		1


	//   ....[40]....
        /*038c*/ 	.word	0x000022d0
        /*0390*/ 	.word	0x00000000
        /*0394*/ 	.word	0x00000000
        /*0398*/ 	.short	0x0101
        /*039a*/ 	.byte	0xff
	.zero		1


	//   ....[41]....
        /*039c*/ 	.word	0x00002880
        /*03a0*/ 	.word	0x000000ff
        /*03a4*/ 	.word	0x00000000
        /*03a8*/ 	.short	0x010a
        /*03aa*/ 	.byte	0x04
	.zero		1


	//   ....[42]....
        /*03ac*/ 	.word	0x00002920
        /*03b0*/ 	.word	0x00000000
        /*03b4*/ 	.word	0x00000000
        /*03b8*/ 	.short	0x010a
        /*03ba*/ 	.byte	0xff
	.zero		1


	//   ....[43]....
        /*03bc*/ 	.word	0x00002a40
        /*03c0*/ 	.word	0x00000002
        /*03c4*/ 	.word	0x000000d0
        /*03c8*/ 	.short	0x010a
        /*03ca*/ 	.byte	0xff
	.zero		1


	//   ....[44]....
        /*03cc*/ 	.word	0x00002aa0
        /*03d0*/ 	.word	0x00000004
        /*03d4*/ 	.word	0x00000000
        /*03d8*/ 	.short	0x0101
        /*03da*/ 	.byte	0xff
	.zero		1


	//   ....[45]....
        /*03dc*/ 	.word	0x00002ac0
        /*03e0*/ 	.word	0x000000ff
        /*03e4*/ 	.word	0x00000080
        /*03e8*/ 	.short	0x010a
        /*03ea*/ 	.byte	0x04
	.zero		1


	//   ....[46]....
        /*03ec*/ 	.word	0x00002be0
        /*03f0*/ 	.word	0x00000002
        /*03f4*/ 	.word	0x00000070
        /*03f8*/ 	.short	0x010a
        /*03fa*/ 	.byte	0xff
	.zero		1


	//   ....[47]....
        /*03fc*/ 	.word	0x00002cf0
        /*0400*/ 	.word	0x00000002
        /*0404*/ 	.word	0x00000000
        /*0408*/ 	.short	0x0101
        /*040a*/ 	.byte	0xff
	.zero		1


	//   ....[48]....
        /*040c*/ 	.word	0x00002d80
        /*0410*/ 	.word	0x000000ff
        /*0414*/ 	.word	0x00000080
        /*0418*/ 	.short	0x0106
        /*041a*/ 	.byte	0x04
	.zero		1


	//   ....[49]....
        /*041c*/ 	.word	0x00002da0
        /*0420*/ 	.word	0x000000ff
        /*0424*/ 	.word	0x00000080
        /*0428*/ 	.short	0x010a
        /*042a*/ 	.byte	0x04
	.zero		1


	//   ....[50]....
        /*042c*/ 	.word	0x00002e30
        /*0430*/ 	.word	0x000000ff
        /*0434*/ 	.word	0x00000080
        /*0438*/ 	.short	0x0106
        /*043a*/ 	.byte	0x07
	.zero		1


	//   ....[51]....
        /*043c*/ 	.word	0x00002e70
        /*0440*/ 	.word	0x00000000
        /*0444*/ 	.word	0x00000080
        /*0448*/ 	.short	0x010a
        /*044a*/ 	.byte	0xff
	.zero		1


	//   ....[52]....
        /*044c*/ 	.word	0x00003440
        /*0450*/ 	.word	0x00000000
        /*0454*/ 	.word	0x00000070
        /*0458*/ 	.short	0x010a
        /*045a*/ 	.byte	0xff
	.zero		1


	//   ....[53]....
        /*045c*/ 	.word	0x00003540
        /*0460*/ 	.word	0x00000003
        /*0464*/ 	.word	0x00000000
        /*0468*/ 	.short	0x0101
        /*046a*/ 	.byte	0xff
	.zero		1


	//   ....[54]....
        /*046c*/ 	.word	0x00003550
        /*0470*/ 	.word	0x000000ff
        /*0474*/ 	.word	0x00000000
        /*0478*/ 	.short	0x010a
        /*047a*/ 	.byte	0x04
	.zero		1


	//   ....[55]....
        /*047c*/ 	.word	0x000035d0
        /*0480*/ 	.word	0x000000ff
        /*0484*/ 	.word	0x000000b0
        /*0488*/ 	.short	0x010a
        /*048a*/ 	.byte	0x2e
	.zero		1


	//   ....[56]....
        /*048c*/ 	.word	0x000036b0
        /*0490*/ 	.word	0x000000ff
        /*0494*/ 	.word	0x00000000
        /*0498*/ 	.short	0x010a
        /*049a*/ 	.byte	0x07
	.zero		1


	//   ....[57]....
        /*049c*/ 	.word	0x000037f0
        /*04a0*/ 	.word	0x000000ff
        /*04a4*/ 	.word	0x00000000
        /*04a8*/ 	.short	0x010a
        /*04aa*/ 	.byte	0x04
	.zero		1


	//   ....[58]....
        /*04ac*/ 	.word	0x00003bc0
        /*04b0*/ 	.word	0x000000ff
        /*04b4*/ 	.word	0x00000000
        /*04b8*/ 	.short	0x010a
        /*04ba*/ 	.byte	0x04
	.zero		1


	//   ....[59]....
        /*04bc*/ 	.word	0x00003c50
        /*04c0*/ 	.word	0x000000ff
        /*04c4*/ 	.word	0x00000000
        /*04c8*/ 	.short	0x010a
        /*04ca*/ 	.byte	0x05
	.zero		1


	//   ....[60]....
        /*04cc*/ 	.word	0x00003ce0
        /*04d0*/ 	.word	0x000000ff
        /*04d4*/ 	.word	0x00000000
        /*04d8*/ 	.short	0x010a
        /*04da*/ 	.byte	0x05
	.zero		1


	//   ....[61]....
        /*04dc*/ 	.word	0x00003d70
        /*04e0*/ 	.word	0x000000ff
        /*04e4*/ 	.word	0x00000000
        /*04e8*/ 	.short	0x010a
        /*04ea*/ 	.byte	0x04
	.zero		1


	//   ....[62]....
        /*04ec*/ 	.word	0x00004240
        /*04f0*/ 	.word	0x0000000c
        /*04f4*/ 	.word	0x00000070
        /*04f8*/ 	.short	0x010a
        /*04fa*/ 	.byte	0xff
	.zero		1


	//   ....[63]....
        /*04fc*/ 	.word	0x000043b0
        /*0500*/ 	.word	0x00000000
        /*0504*/ 	.word	0x00000000
        /*0508*/ 	.short	0x0101
        /*050a*/ 	.byte	0xff
	.zero		1


	//   ....[64]....
        /*050c*/ 	.word	0x00004840
        /*0510*/ 	.word	0x000000ff
        /*0514*/ 	.word	0x00000068
        /*0518*/ 	.short	0x010a
        /*051a*/ 	.byte	0x15
	.zero		1


	//   ....[65]....
        /*051c*/ 	.word	0x000049c0
        /*0520*/ 	.word	0x000000ff
        /*0524*/ 	.word	0x00000040
        /*0528*/ 	.short	0x010a
        /*052a*/ 	.byte	0x15
	.zero		1


	//   ....[66]....
        /*052c*/ 	.word	0x00004b40
        /*0530*/ 	.word	0x000000ff
        /*0534*/ 	.word	0x00000020
        /*0538*/ 	.short	0x010b
        /*053a*/ 	.byte	0x15
	.zero		1


	//   ....[67]....
        /*053c*/ 	.word	0x00004b50
        /*0540*/ 	.word	0x000000ff
        /*0544*/ 	.word	0x00000000
        /*0548*/ 	.short	0x0101
        /*054a*/ 	.byte	0x06
	.zero		1


	//   ....[68]....
        /*054c*/ 	.word	0x00004b60
        /*0550*/ 	.word	0x000000ff
        /*0554*/ 	.word	0x00000048
        /*0558*/ 	.short	0x010a
        /*055a*/ 	.byte	0x15
	.zero		1


	//   ....[69]....
        /*055c*/ 	.word	0x00004cc0
        /*0560*/ 	.word	0x000000ff
        /*0564*/ 	.word	0x00000028
        /*0568*/ 	.short	0x010b
        /*056a*/ 	.byte	0x15
	.zero		1


	//   ....[70]....
        /*056c*/ 	.word	0x00004cd0
        /*0570*/ 	.word	0x000000ff
        /*0574*/ 	.word	0x00000000
        /*0578*/ 	.short	0x0101
        /*057a*/ 	.byte	0x06
	.zero		1


	//   ....[71]....
        /*057c*/ 	.word	0x00004ce0
        /*0580*/ 	.word	0x000000ff
        /*0584*/ 	.word	0x00000050
        /*0588*/ 	.short	0x010a
        /*058a*/ 	.byte	0x15
	.zero		1


	//   ....[72]....
        /*058c*/ 	.word	0x00004e30
        /*0590*/ 	.word	0x000000ff
        /*0594*/ 	.word	0x00000030
        /*0598*/ 	.short	0x010b
        /*059a*/ 	.byte	0x15
	.zero		1


	//   ....[73]....
        /*059c*/ 	.word	0x00004e40
        /*05a0*/ 	.word	0x000000ff
        /*05a4*/ 	.word	0x00000000
        /*05a8*/ 	.short	0x0101
        /*05aa*/ 	.byte	0x06
	.zero		1


	//   ....[74]....
        /*05ac*/ 	.word	0x00004e50
        /*05b0*/ 	.word	0x000000ff
        /*05b4*/ 	.word	0x00000058
        /*05b8*/ 	.short	0x010a
        /*05ba*/ 	.byte	0x15
	.zero		1


	//   ....[75]....
        /*05bc*/ 	.word	0x00005040
        /*05c0*/ 	.word	0x000000ff
        /*05c4*/ 	.word	0x00000038
        /*05c8*/ 	.short	0x010b
        /*05ca*/ 	.byte	0x15
	.zero		1


	//   ....[76]....
        /*05cc*/ 	.word	0x00005050
        /*05d0*/ 	.word	0x000000ff
        /*05d4*/ 	.word	0x00000000
        /*05d8*/ 	.short	0x0101
        /*05da*/ 	.byte	0x25
	.zero		1


	//   ....[77]....
        /*05dc*/ 	.word	0x00005080
        /*05e0*/ 	.word	0x000000ff
        /*05e4*/ 	.word	0x00000040
        /*05e8*/ 	.short	0x010a
        /*05ea*/ 	.byte	0x15
	.zero		1


	//   ....[78]....
        /*05ec*/ 	.word	0x000050a0
        /*05f0*/ 	.word	0x000000ff
        /*05f4*/ 	.word	0x00000048
        /*05f8*/ 	.short	0x010a
        /*05fa*/ 	.byte	0x15
	.zero		1


	//   ....[79]....
        /*05fc*/ 	.word	0x000050c0
        /*0600*/ 	.word	0x000000ff
        /*0604*/ 	.word	0x00000050
        /*0608*/ 	.short	0x010a
        /*060a*/ 	.byte	0x15
	.zero		1


	//   ....[80]....
        /*060c*/ 	.word	0x00005100
        /*0610*/ 	.word	0x00000000
        /*0614*/ 	.word	0x00000058
        /*0618*/ 	.short	0x010a
        /*061a*/ 	.byte	0xff
	.zero		1


	//   ....[81]....
        /*061c*/ 	.word	0x00005450
        /*0620*/ 	.word	0x00000003
        /*0624*/ 	.word	0x00000070
        /*0628*/ 	.short	0x010a
        /*062a*/ 	.byte	0xff
	.zero		1


	//   ....[82]....
        /*062c*/ 	.word	0x000055d0
        /*0630*/ 	.word	0x00000000
        /*0634*/ 	.word	0x00000000
        /*0638*/ 	.short	0x0101
        /*063a*/ 	.byte	0xff
	.zero		1


	//   ....[83]....
        /*063c*/ 	.word	0x000061a0
        /*0640*/ 	.word	0x000000ff
        /*0644*/ 	.word	0x00000020
        /*0648*/ 	.short	0x010a
        /*064a*/ 	.byte	0x2c
	.zero		1


	//   ....[84]....
        /*064c*/ 	.word	0x00006210
        /*0650*/ 	.word	0x00000063
        /*0654*/ 	.word	0x00000090
        /*0658*/ 	.short	0x010a
        /*065a*/ 	.byte	0xff
	.zero		1


	//   ....[85]....
        /*065c*/ 	.word	0x00006330
        /*0660*/ 	.word	0x000000ff
        /*0664*/ 	.word	0x00000020
        /*0668*/ 	.short	0x010a
        /*066a*/ 	.byte	0x2c
	.zero		1


	//   ....[86]....
        /*066c*/ 	.word	0x00006430
        /*0670*/ 	.word	0x00000063
        /*0674*/ 	.word	0x00000090
        /*0678*/ 	.short	0x010a
        /*067a*/ 	.byte	0xff
	.zero		1


	//   ....[87]....
        /*067c*/ 	.word	0x00006f30
        /*0680*/ 	.word	0x00000000
        /*0684*/ 	.word	0x00000000
        /*0688*/ 	.short	0x0101
        /*068a*/ 	.byte	0xff
	.zero		1


	//   ....[88]....
        /*068c*/ 	.word	0x00006f40
        /*0690*/ 	.word	0x00000003
        /*0694*/ 	.word	0x00000020
        /*0698*/ 	.short	0x010a
        /*069a*/ 	.byte	0xff
	.zero		1


	//   ....[89]....
        /*069c*/ 	.word	0x00007010
        /*06a0*/ 	.word	0x00000003
        /*06a4*/ 	.word	0x00000020
        /*06a8*/ 	.short	0x010a
        /*06aa*/ 	.byte	0xff
	.zero		1


	//   ....[90]....
        /*06ac*/ 	.word	0x00007ba0
        /*06b0*/ 	.word	0x0000003f
        /*06b4*/ 	.word	0x00000000
        /*06b8*/ 	.short	0x0101
        /*06ba*/ 	.byte	0xff
	.zero		1


	//   ....[91]....
        /*06bc*/ 	.word	0x00007bc0
        /*06c0*/ 	.word	0x00000066
        /*06c4*/ 	.word	0x00000020
        /*06c8*/ 	.short	0x010a
        /*06ca*/ 	.byte	0xff
	.zero		1


	//   ....[92]....
        /*06cc*/ 	.word	0x00007c80
        /*06d0*/ 	.word	0x00000066
        /*06d4*/ 	.word	0x00000020
        /*06d8*/ 	.short	0x010a
        /*06da*/ 	.byte	0xff
	.zero		1


	//   ....[93]....
        /*06dc*/ 	.word	0x00008810
        /*06e0*/ 	.word	0x0000003f
        /*06e4*/ 	.word	0x00000000
        /*06e8*/ 	.short	0x0101
        /*06ea*/ 	.byte	0xff
	.zero		1


	//   ....[94]....
        /*06ec*/ 	.word	0x00008830
        /*06f0*/ 	.word	0x00000067
        /*06f4*/ 	.word	0x00000020
        /*06f8*/ 	.short	0x010a
        /*06fa*/ 	.byte	0xff
	.zero		1


	//   ....[95]....
        /*06fc*/ 	.word	0x000088f0
        /*0700*/ 	.word	0x00000067
        /*0704*/ 	.word	0x00000020
        /*0708*/ 	.short	0x010a
        /*070a*/ 	.byte	0xff
	.zero		1


	//   ....[96]....
        /*070c*/ 	.word	0x00008c50
        /*0710*/ 	.word	0x000000ff
        /*0714*/ 	.word	0x00000000
        /*0718*/ 	.short	0x0101
        /*071a*/ 	.byte	0x04
	.zero		1


	//   ....[97]....
        /*071c*/ 	.word	0x000094e0
        /*0720*/ 	.word	0x00000002
        /*0724*/ 	.word	0x00000000
        /*0728*/ 	.short	0x0101
        /*072a*/ 	.byte	0xff
	.zero		1


	//   ....[98]....
        /*072c*/ 	.word	0x00009770
        /*0730*/ 	.word	0x000000ff
        /*0734*/ 	.word	0x00000000
        /*0738*/ 	.short	0x0101
        /*073a*/ 	.byte	0x04
	.zero		1


	//   ....[99]....
        /*073c*/ 	.word	0x00009790
        /*0740*/ 	.word	0x00000003
        /*0744*/ 	.word	0x000000e0
        /*0748*/ 	.short	0x010a
        /*074a*/ 	.byte	0xff
	.zero		1


	//   ....[100]....
        /*074c*/ 	.word	0x000097f0
        /*0750*/ 	.word	0x00000000
        /*0754*/ 	.word	0x00000010
        /*0758*/ 	.short	0x010a
        /*075a*/ 	.byte	0xff
	.zero		1


	//   ....[101]....
        /*075c*/ 	.word	0x00009850
        /*0760*/ 	.word	0x00000000
        /*0764*/ 	.word	0x00000010
        /*0768*/ 	.short	0x010a
        /*076a*/ 	.byte	0xff
	.zero		1


	//   ....[102]....
        /*076c*/ 	.word	0x000098a0
        /*0770*/ 	.word	0x00000003
        /*0774*/ 	.word	0x00000070
        /*0778*/ 	.short	0x010a
        /*077a*/ 	.byte	0xff
	.zero		1


	//   ....[103]....
        /*077c*/ 	.word	0x00009900
        /*0780*/ 	.word	0x00000000
        /*0784*/ 	.word	0x00000000
        /*0788*/ 	.short	0x010a
        /*078a*/ 	.byte	0xff
	.zero		1


	//   ....[104]....
        /*078c*/ 	.word	0x00009950
        /*0790*/ 	.word	0x00000002
        /*0794*/ 	.word	0x000000d0
        /*0798*/ 	.short	0x010a
        /*079a*/ 	.byte	0xff
	.zero		1


	//   ....[105]....
        /*079c*/ 	.word	0x000099b0
        /*07a0*/ 	.word	0x00000002
        /*07a4*/ 	.word	0x00000080
        /*07a8*/ 	.short	0x010a
        /*07aa*/ 	.byte	0xff
	.zero		1


	//   ....[106]....
        /*07ac*/ 	.word	0x00009a00
        /*07b0*/ 	.word	0x00000002
        /*07b4*/ 	.word	0x00000070
        /*07b8*/ 	.short	0x010a
        /*07ba*/ 	.byte	0xff
	.zero		1


	//   ....[107]....
        /*07bc*/ 	.word	0x00009a60
        /*07c0*/ 	.word	0x00000000
        /*07c4*/ 	.word	0x00000080
        /*07c8*/ 	.short	0x010a
        /*07ca*/ 	.byte	0xff
	.zero		1


	//   ....[108]....
        /*07cc*/ 	.word	0x00009ab0
        /*07d0*/ 	.word	0x00000000
        /*07d4*/ 	.word	0x00000070
        /*07d8*/ 	.short	0x010a
        /*07da*/ 	.byte	0xff
	.zero		1


	//   ....[109]....
        /*07dc*/ 	.word	0x00009b10
        /*07e0*/ 	.word	0x00000003
        /*07e4*/ 	.word	0x000000b0
        /*07e8*/ 	.short	0x010a
        /*07ea*/ 	.byte	0xff
	.zero		1


	//   ....[110]....
        /*07ec*/ 	.word	0x00009b70
        /*07f0*/ 	.word	0x00000000
        /*07f4*/ 	.word	0x00000000
        /*07f8*/ 	.short	0x010a
        /*07fa*/ 	.byte	0xff
	.zero		1


	//   ....[111]....
        /*07fc*/ 	.word	0x00009bd0
        /*0800*/ 	.word	0x00000000
        /*0804*/ 	.word	0x00000000
        /*0808*/ 	.short	0x010a
        /*080a*/ 	.byte	0xff
	.zero		1


	//   ....[112]....
        /*080c*/ 	.word	0x00009c30
        /*0810*/ 	.word	0x00000000
        /*0814*/ 	.word	0x00000000
        /*0818*/ 	.short	0x010a
        /*081a*/ 	.byte	0xff
	.zero		1


	//   ....[113]....
        /*081c*/ 	.word	0x00009c90
        /*0820*/ 	.word	0x00000000
        /*0824*/ 	.word	0x00000000
        /*0828*/ 	.short	0x010a
        /*082a*/ 	.byte	0xff
	.zero		1


	//   ....[114]....
        /*082c*/ 	.word	0x00009cf0
        /*0830*/ 	.word	0x00000000
        /*0834*/ 	.word	0x00000000
        /*0838*/ 	.short	0x010a
        /*083a*/ 	.byte	0xff
	.zero		1


	//   ....[115]....
        /*083c*/ 	.word	0x00009d40
        /*0840*/ 	.word	0x0000000c
        /*0844*/ 	.word	0x00000070
        /*0848*/ 	.short	0x010a
        /*084a*/ 	.byte	0xff
	.zero		1


	//   ....[116]....
        /*084c*/ 	.word	0x00009da0
        /*0850*/ 	.word	0x00000000
        /*0854*/ 	.word	0x00000068
        /*0858*/ 	.short	0x010a
        /*085a*/ 	.byte	0xff
	.zero		1


	//   ....[117]....
        /*085c*/ 	.word	0x00009e00
        /*0860*/ 	.word	0x00000000
        /*0864*/ 	.word	0x00000040
        /*0868*/ 	.short	0x010a
        /*086a*/ 	.byte	0xff
	.zero		1


	//   ....[118]....
        /*086c*/ 	.word	0x00009e60
        /*0870*/ 	.word	0x00000000
        /*0874*/ 	.word	0x00000048
        /*0878*/ 	.short	0x010a
        /*087a*/ 	.byte	0xff
	.zero		1


	//   ....[119]....
        /*087c*/ 	.word	0x00009ec0
        /*0880*/ 	.word	0x00000000
        /*0884*/ 	.word	0x00000050
        /*0888*/ 	.short	0x010a
        /*088a*/ 	.byte	0xff
	.zero		1


	//   ....[120]....
        /*088c*/ 	.word	0x00009f20
        /*0890*/ 	.word	0x00000000
        /*0894*/ 	.word	0x00000058
        /*0898*/ 	.short	0x010a
        /*089a*/ 	.byte	0xff
	.zero		1


	//   ....[121]....
        /*089c*/ 	.word	0x00009f80
        /*08a0*/ 	.word	0x00000000
        /*08a4*/ 	.word	0x00000040
        /*08a8*/ 	.short	0x010a
        /*08aa*/ 	.byte	0xff
	.zero		1


	//   ....[122]....
        /*08ac*/ 	.word	0x00009fe0
        /*08b0*/ 	.word	0x00000000
        /*08b4*/ 	.word	0x00000048
        /*08b8*/ 	.short	0x010a
        /*08ba*/ 	.byte	0xff
	.zero		1


	//   ....[123]....
        /*08bc*/ 	.word	0x0000a040
        /*08c0*/ 	.word	0x00000000
        /*08c4*/ 	.word	0x00000050
        /*08c8*/ 	.short	0x010a
        /*08ca*/ 	.byte	0xff
	.zero		1


	//   ....[124]....
        /*08cc*/ 	.word	0x0000a090
        /*08d0*/ 	.word	0x00000003
        /*08d4*/ 	.word	0x00000070
        /*08d8*/ 	.short	0x010a
        /*08da*/ 	.byte	0xff
	.zero		1


	//   ....[125]....
        /*08dc*/ 	.word	0x0000a0f0
        /*08e0*/ 	.word	0x00000000
        /*08e4*/ 	.word	0x00000020
        /*08e8*/ 	.short	0x010a
        /*08ea*/ 	.byte	0xff
	.zero		1


	//   ....[126]....
        /*08ec*/ 	.word	0x0000a140
        /*08f0*/ 	.word	0x00000063
        /*08f4*/ 	.word	0x00000090
        /*08f8*/ 	.short	0x010a
        /*08fa*/ 	.byte	0xff
	.zero		1


	//   ....[127]....
        /*08fc*/ 	.word	0x0000a190
        /*0900*/ 	.word	0x00000003
        /*0904*/ 	.word	0x00000020
        /*0908*/ 	.short	0x010a
        /*090a*/ 	.byte	0xff
	.zero		1


	//   ....[128]....
        /*090c*/ 	.word	0x0000a1e0
        /*0910*/ 	.word	0x00000066
        /*0914*/ 	.word	0x00000020
        /*0918*/ 	.short	0x010a
        /*091a*/ 	.byte	0xff
	.zero		1


	//   ....[129]....
        /*091c*/ 	.word	0x0000a230
        /*0920*/ 	.word	0x00000067
        /*0924*/ 	.word	0x00000020
        /*0928*/ 	.short	0x010a
        /*092a*/ 	.byte	0xff
	.zero		1


	//----- nvinfo : EIATTR_NUM_MBARRIERS
	.align		4
.L_47:
        /*092c*/ 	.byte	0x03, 0x38
        /*092e*/ 	.short	0x001e


	//----- nvinfo : EIATTR_EXIT_INSTR_OFFSETS
	.align		4
        /*0930*/ 	.byte	0x04, 0x1c
        /*0932*/ 	.short	(.L_49 - .L_48)


	//   ....[0]....
.L_48:
        /*0934*/ 	.word	0x00002950


	//   ....[1]....
        /*0938*/ 	.word	0x00002e40


	//   ....[2]....
        /*093c*/ 	.word	0x00002ea0


	//   ....[3]....
        /*0940*/ 	.word	0x00003fd0


	//   ....[4]....
        /*0944*/ 	.word	0x00005130


	//   ....[5]....
        /*0948*/ 	.word	0x00005170


	//   ....[6]....
        /*094c*/ 	.word	0x00009660


	//   ....[7]....
        /*0950*/ 	.word	0x000096e0


	//   ....[8]....
        /*0954*/ 	.word	0x00009710


	//   ....[9]....
        /*0958*/ 	.word	0x00009780


	//----- nvinfo : EIATTR_MAX_THREADS
	.align		4
.L_49:
        /*095c*/ 	.byte	0x04, 0x05
        /*095e*/ 	.short	(.L_51 - .L_50)
.L_50:
        /*0960*/ 	.word	0x00000100
        /*0964*/ 	.word	0x00000001
        /*0968*/ 	.word	0x00000001


	//----- nvinfo : EIATTR_CRS_STACK_SIZE
	.align		4
.L_51:
        /*096c*/ 	.byte	0x04, 0x1e
        /*096e*/ 	.short	(.L_53 - .L_52)
.L_52:
        /*0970*/ 	.word	0x00000000


	//----- nvinfo : EIATTR_CBANK_PARAM_SIZE
	.align		4
.L_53:
        /*0974*/ 	.byte	0x03, 0x19
        /*0976*/ 	.short	0x0800


	//----- nvinfo : EIATTR_PARAM_CBANK
	.align		4
        /*0978*/ 	.byte	0x04, 0x0a
        /*097a*/ 	.short	(.L_55 - .L_54)
	.align		4
.L_54:
        /*097c*/ 	.word	index@(.nv.constant0._ZN7cutlass13device_kernelINS_4gemm6kernel13GemmUniversalIN4cute5tupleIJiiiiEEENS1_10collective13CollectiveMmaINS1_35MainloopSm100TmaUmmaWarpSpecializedILi2ELi2ELi4ENS5_IJNS4_1CILi1EEENSA_ILi2EEESB_EEEEENS5_IJNSA_ILi64EEENSA_ILi256EEENSA_ILi128EEEEEENS_6half_tENS5_IJlSB_lEEESJ_SK_NS4_8TiledMMAINS4_8MMA_AtomIJNS4_20SM100_MMA_F16BF16_SSISJ_SJ_fLi64ELi256ELNS4_4UMMA5MajorE0ELSP_0ELNSO_7ScaleInE0ELSQ_0EEEEEENS4_6LayoutINS5_IJSB_SB_SB_EEENS5_IJNSA_ILi0EEESV_SV_EEEEENS5_IJNS4_10UnderscoreESY_SY_EEEEENS4_23SM90_TMA_LOAD_MULTICASTENS4_14ComposedLayoutINS4_7SwizzleILi3ELi4ELi3EEENS4_18smem_ptr_flag_bitsILi16EEENST_INS5_IJNSA_ILi8EEESF_EEENS5_IJSF_SB_EEEEEEEvNS4_8identityENS4_13SM90_TMA_LOADES1B_vS1C_EENS_8epilogue10collective18CollectiveEpilogueINS1F_23Sm100TmaWarpSpecializedILi4ELi2ELi32ELb1ELb0EEEJSI_NS5_IJNST_ISF_SB_EES1K_EEESJ_SK_SJ_SK_NS1F_6fusion15FusionCallbacksIS1J_NS1M_17LinearCombinationISJ_fSJ_fLNS_15FloatRoundStyleE2EEESI_S1L_JEEENS4_5SM1004TMEM4LOAD26SM100_TMEM_LOAD_16dp256b8xES1D_S1B_NS4_17SM75_U32x4_LDSM_NENS4_14SM90_TMA_STOREES1B_NS4_17SM90_U32x4_STSM_NENS4_39AutoVectorizingCopyWithAssumedAlignmentILi128EEEEEEvvEEEEvNT_6ParamsE)
        /*0980*/ 	.short	0x0380
        /*0982*/ 	.short	0x0800


	//----- nvinfo : EIATTR_SW_WAR
	.align		4
.L_55:
        /*0984*/ 	.byte	0x04, 0x36
        /*0986*/ 	.short	(.L_57 - .L_56)
.L_56:
        /*0988*/ 	.word	0x00000008
.L_57:


//--------------------- .nv.callgraph             --------------------------
	.section	.nv.callgraph,"",@"SHT_CUDA_CALLGRAPH"
	.align	4
	.sectionentsize	8
	.align		4
        /*0000*/ 	.word	0x00000000
	.align		4
        /*0004*/ 	.word	0xffffffff
	.align		4
        /*0008*/ 	.word	index@(_ZN7cutlass13device_kernelINS_4gemm6kernel13GemmUniversalIN4cute5tupleIJiiiiEEENS1_10collective13CollectiveMmaINS1_35MainloopSm100TmaUmmaWarpSpecializedILi2ELi2ELi4ENS5_IJNS4_1CILi1EEENSA_ILi2EEESB_EEEEENS5_IJNSA_ILi64EEENSA_ILi256EEENSA_ILi128EEEEEENS_6half_tENS5_IJlSB_lEEESJ_SK_NS4_8TiledMMAINS4_8MMA_AtomIJNS4_20SM100_MMA_F16BF16_SSISJ_SJ_fLi64ELi256ELNS4_4UMMA5MajorE0ELSP_0ELNSO_7ScaleInE0ELSQ_0EEEEEENS4_6LayoutINS5_IJSB_SB_SB_EEENS5_IJNSA_ILi0EEESV_SV_EEEEENS5_IJNS4_10UnderscoreESY_SY_EEEEENS4_23SM90_TMA_LOAD_MULTICASTENS4_14ComposedLayoutINS4_7SwizzleILi3ELi4ELi3EEENS4_18smem_ptr_flag_bitsILi16EEENST_INS5_IJNSA_ILi8EEESF_EEENS5_IJSF_SB_EEEEEEEvNS4_8identityENS4_13SM90_TMA_LOADES1B_vS1C_EENS_8epilogue10collective18CollectiveEpilogueINS1F_23Sm100TmaWarpSpecializedILi4ELi2ELi32ELb1ELb0EEEJSI_NS5_IJNST_ISF_SB_EES1K_EEESJ_SK_SJ_SK_NS1F_6fusion15FusionCallbacksIS1J_NS1M_17LinearCombinationISJ_fSJ_fLNS_15FloatRoundStyleE2EEESI_S1L_JEEENS4_5SM1004TMEM4LOAD26SM100_TMEM_LOAD_16dp256b8xES1D_S1B_NS4_17SM75_U32x4_LDSM_NENS4_14SM90_TMA_STOREES1B_NS4_17SM90_U32x4_STSM_NENS4_39AutoVectorizingCopyWithAssumedAlignmentILi128EEEEEEvvEEEEvNT_6ParamsE)
	.align		4
        /*000c*/ 	.word	index@(__assertfail)
	.align		4
        /*0010*/ 	.word	0x00000000
	.align		4
        /*0014*/ 	.word	0xfffffffe
	.align		4
        /*0018*/ 	.word	0x00000000
	.align		4
        /*001c*/ 	.word	0xfffffffd
	.align		4
        /*0020*/ 	.word	0x00000000
	.align		4
        /*0024*/ 	.word	0xfffffffc


//--------------------- .nv.constant4             --------------------------
	.section	.nv.constant4,"a",@progbits
	.align	8
	.align		8
.nv.constant4:
        /*0000*/ 	.dword	__assertfail
	.align		8
        /*0008*/ 	.dword	__unnamed_1
	.align		8
        /*0010*/ 	.dword	__unnamed_2
	.align		8
        /*0018*/ 	.dword	_ZN39_INTERNAL_916a7a7d_4_k_cu_2471b238_56804cuda3std3__45__cpo5beginE
	.align		8
        /*0020*/ 	.dword	_ZN39_INTERNAL_916a7a7d_4_k_cu_2471b238_56804cuda3std3__45__cpo3endE
	.align		8
        /*0028*/ 	.dword	_ZN39_INTERNAL_916a7a7d_4_k_cu_2471b238_56804cuda3std3__45__cpo6cbeginE
	.align		8
        /*0030*/ 	.dword	_ZN39_INTERNAL_916a7a7d_4_k_cu_2471b238_56804cuda3std3__45__cpo4cendE
	.align		8
        /*0038*/ 	.dword	_ZN39_INTERNAL_916a7a7d_4_k_cu_2471b238_56804cuda3std3__441_GLOBAL__N__916a7a7d_4_k_cu_2471b238_56806ignoreE
	.align		8
        /*0040*/ 	.dword	_ZN39_INTERNAL_916a7a7d_4_k_cu_2471b238_56804cuda3std3__419piecewise_constructE
	.align		8
        /*0048*/ 	.dword	_ZN39_INTERNAL_916a7a7d_4_k_cu_2471b238_56804cuda3std3__48in_placeE
	.align		8
        /*0050*/ 	.dword	_ZN39_INTERNAL_916a7a7d_4_k_cu_2471b238_56804cuda3std6ranges3__45__cpo4swapE
	.align		8
        /*0058*/ 	.dword	_ZN39_INTERNAL_916a7a7d_4_k_cu_2471b238_56804cuda3std6ranges3__45__cpo9iter_moveE
	.align		8
        /*0060*/ 	.dword	_ZN39_INTERNAL_916a7a7d_4_k_cu_2471b238_56804cute7productE
	.align		8
        /*0068*/ 	.dword	_ZN39_INTERNAL_916a7a7d_4_k_cu_2471b238_56804cute1_E
	.align		8
        /*0070*/ 	.dword	$str$25
	.align		8
        /*0078*/ 	.dword	$str$26
	.align		8
        /*0080*/ 	.dword	$str$27
	.align		8
        /*0088*/ 	.dword	$str$28


//--------------------- .text._ZN7cutlass13device_kernelINS_4gemm6kernel13GemmUniversalIN4cute5tupleIJiiiiEEENS1_10collective13CollectiveMmaINS1_35MainloopSm100TmaUmmaWarpSpecializedILi2ELi2ELi4ENS5_IJNS4_1CILi1EEENSA_ILi2EEESB_EEEEENS5_IJNSA_ILi64EEENSA_ILi256EEENSA_ILi128EEEEEENS_6half_tENS5_IJlSB_lEEESJ_SK_NS4_8TiledMMAINS4_8MMA_AtomIJNS4_20SM100_MMA_F16BF16_SSISJ_SJ_fLi64ELi256ELNS4_4UMMA5MajorE0ELSP_0ELNSO_7ScaleInE0ELSQ_0EEEEEENS4_6LayoutINS5_IJSB_SB_SB_EEENS5_IJNSA_ILi0EEESV_SV_EEEEENS5_IJNS4_10UnderscoreESY_SY_EEEEENS4_23SM90_TMA_LOAD_MULTICASTENS4_14ComposedLayoutINS4_7SwizzleILi3ELi4ELi3EEENS4_18smem_ptr_flag_bitsILi16EEENST_INS5_IJNSA_ILi8EEESF_EEENS5_IJSF_SB_EEEEEEEvNS4_8identityENS4_13SM90_TMA_LOADES1B_vS1C_EENS_8epilogue10collective18CollectiveEpilogueINS1F_23Sm100TmaWarpSpecializedILi4ELi2ELi32ELb1ELb0EEEJSI_NS5_IJNST_ISF_SB_EES1K_EEESJ_SK_SJ_SK_NS1F_6fusion15FusionCallbacksIS1J_NS1M_17LinearCombinationISJ_fSJ_fLNS_15FloatRoundStyleE2EEESI_S1L_JEEENS4_5SM1004TMEM4LOAD26SM100_TMEM_LOAD_16dp256b8xES1D_S1B_NS4_17SM75_U32x4_LDSM_NENS4_14SM90_TMA_STOREES1B_NS4_17SM90_U32x4_STSM_NENS4_39AutoVectorizingCopyWithAssumedAlignmentILi128EEEEEEvvEEEEvNT_6ParamsE --------------------------
	.section	.text._ZN7cutlass13device_kernelINS_4gemm6kernel13GemmUniversalIN4cute5tupleIJiiiiEEENS1_10collective13CollectiveMmaINS1_35MainloopSm100TmaUmmaWarpSpecializedILi2ELi2ELi4ENS5_IJNS4_1CILi1EEENSA_ILi2EEESB_EEEEENS5_IJNSA_ILi64EEENSA_ILi256EEENSA_ILi128EEEEEENS_6half_tENS5_IJlSB_lEEESJ_SK_NS4_8TiledMMAINS4_8MMA_AtomIJNS4_20SM100_MMA_F16BF16_SSISJ_SJ_fLi64ELi256ELNS4_4UMMA5MajorE0ELSP_0ELNSO_7ScaleInE0ELSQ_0EEEEEENS4_6LayoutINS5_IJSB_SB_SB_EEENS5_IJNSA_ILi0EEESV_SV_EEEEENS5_IJNS4_10UnderscoreESY_SY_EEEEENS4_23SM90_TMA_LOAD_MULTICASTENS4_14ComposedLayoutINS4_7SwizzleILi3ELi4ELi3EEENS4_18smem_ptr_flag_bitsILi16EEENST_INS5_IJNSA_ILi8EEESF_EEENS5_IJSF_SB_EEEEEEEvNS4_8identityENS4_13SM90_TMA_LOADES1B_vS1C_EENS_8epilogue10collective18CollectiveEpilogueINS1F_23Sm100TmaWarpSpecializedILi4ELi2ELi32ELb1ELb0EEEJSI_NS5_IJNST_ISF_SB_EES1K_EEESJ_SK_SJ_SK_NS1F_6fusion15FusionCallbacksIS1J_NS1M_17LinearCombinationISJ_fSJ_fLNS_15FloatRoundStyleE2EEESI_S1L_JEEENS4_5SM1004TMEM4LOAD26SM100_TMEM_LOAD_16dp256b8xES1D_S1B_NS4_17SM75_U32x4_LDSM_NENS4_14SM90_TMA_STOREES1B_NS4_17SM90_U32x4_STSM_NENS4_39AutoVectorizingCopyWithAssumedAlignmentILi128EEEEEEvvEEEEvNT_6ParamsE,"ax",@progbits
	.align	128
.text._ZN7cutlass13device_kernelINS_4gemm6kernel13GemmUniversalIN4cute5tupleIJiiiiEEENS1_10collective13CollectiveMmaINS1_35MainloopSm100TmaUmmaWarpSpecializedILi2ELi2ELi4ENS5_IJNS4_1CILi1EEENSA_ILi2EEESB_EEEEENS5_IJNSA_ILi64EEENSA_ILi256EEENSA_ILi128EEEEEENS_6half_tENS5_IJlSB_lEEESJ_SK_NS4_8TiledMMAINS4_8MMA_AtomIJNS4_20SM100_MMA_F16BF16_SSISJ_SJ_fLi64ELi256ELNS4_4UMMA5MajorE0ELSP_0ELNSO_7ScaleInE0ELSQ_0EEEEEENS4_6LayoutINS5_IJSB_SB_SB_EEENS5_IJNSA_ILi0EEESV_SV_EEEEENS5_IJNS4_10UnderscoreESY_SY_EEEEENS4_23SM90_TMA_LOAD_MULTICASTENS4_14ComposedLayoutINS4_7SwizzleILi3ELi4ELi3EEENS4_18smem_ptr_flag_bitsILi16EEENST_INS5_IJNSA_ILi8EEESF_EEENS5_IJSF_SB_EEEEEEEvNS4_8identityENS4_13SM90_TMA_LOADES1B_vS1C_EENS_8epilogue10collective18CollectiveEpilogueINS1F_23Sm100TmaWarpSpecializedILi4ELi2ELi32ELb1ELb0EEEJSI_NS5_IJNST_ISF_SB_EES1K_EEESJ_SK_SJ_SK_NS1F_6fusion15FusionCallbacksIS1J_NS1M_17LinearCombinationISJ_fSJ_fLNS_15FloatRoundStyleE2EEESI_S1L_JEEENS4_5SM1004TMEM4LOAD26SM100_TMEM_LOAD_16dp256b8xES1D_S1B_NS4_17SM75_U32x4_LDSM_NENS4_14SM90_TMA_STOREES1B_NS4_17SM90_U32x4_STSM_NENS4_39AutoVectorizingCopyWithAssumedAlignmentILi128EEEEEEvvEEEEvNT_6ParamsE:
        .type           _ZN7cutlass13device_kernelINS_4gemm6kernel13GemmUniversalIN4cute5tupleIJiiiiEEENS1_10collective13CollectiveMmaINS1_35MainloopSm100TmaUmmaWarpSpecializedILi2ELi2ELi4ENS5_IJNS4_1CILi1EEENSA_ILi2EEESB_EEEEENS5_IJNSA_ILi64EEENSA_ILi256EEENSA_ILi128EEEEEENS_6half_tENS5_IJlSB_lEEESJ_SK_NS4_8TiledMMAINS4_8MMA_AtomIJNS4_20SM100_MMA_F16BF16_SSISJ_SJ_fLi64ELi256ELNS4_4UMMA5MajorE0ELSP_0ELNSO_7ScaleInE0ELSQ_0EEEEEENS4_6LayoutINS5_IJSB_SB_SB_EEENS5_IJNSA_ILi0EEESV_SV_EEEEENS5_IJNS4_10UnderscoreESY_SY_EEEEENS4_23SM90_TMA_LOAD_MULTICASTENS4_14ComposedLayoutINS4_7SwizzleILi3ELi4ELi3EEENS4_18smem_ptr_flag_bitsILi16EEENST_INS5_IJNSA_ILi8EEESF_EEENS5_IJSF_SB_EEEEEEEvNS4_8identityENS4_13SM90_TMA_LOADES1B_vS1C_EENS_8epilogue10collective18CollectiveEpilogueINS1F_23Sm100TmaWarpSpecializedILi4ELi2ELi32ELb1ELb0EEEJSI_NS5_IJNST_ISF_SB_EES1K_EEESJ_SK_SJ_SK_NS1F_6fusion15FusionCallbacksIS1J_NS1M_17LinearCombinationISJ_fSJ_fLNS_15FloatRoundStyleE2EEESI_S1L_JEEENS4_5SM1004TMEM4LOAD26SM100_TMEM_LOAD_16dp256b8xES1D_S1B_NS4_17SM75_U32x4_LDSM_NENS4_14SM90_TMA_STOREES1B_NS4_17SM90_U32x4_STSM_NENS4_39AutoVectorizingCopyWithAssumedAlignmentILi128EEEEEEvvEEEEvNT_6ParamsE,@function
        .size           _ZN7cutlass13device_kernelINS_4gemm6kernel13GemmUniversalIN4cute5tupleIJiiiiEEENS1_10collective13CollectiveMmaINS1_35MainloopSm100TmaUmmaWarpSpecializedILi2ELi2ELi4ENS5_IJNS4_1CILi1EEENSA_ILi2EEESB_EEEEENS5_IJNSA_ILi64EEENSA_ILi256EEENSA_ILi128EEEEEENS_6half_tENS5_IJlSB_lEEESJ_SK_NS4_8TiledMMAINS4_8MMA_AtomIJNS4_20SM100_MMA_F16BF16_SSISJ_SJ_fLi64ELi256ELNS4_4UMMA5MajorE0ELSP_0ELNSO_7ScaleInE0ELSQ_0EEEEEENS4_6LayoutINS5_IJSB_SB_SB_EEENS5_IJNSA_ILi0EEESV_SV_EEEEENS5_IJNS4_10UnderscoreESY_SY_EEEEENS4_23SM90_TMA_LOAD_MULTICASTENS4_14ComposedLayoutINS4_7SwizzleILi3ELi4ELi3EEENS4_18smem_ptr_flag_bitsILi16EEENST_INS5_IJNSA_ILi8EEESF_EEENS5_IJSF_SB_EEEEEEEvNS4_8identityENS4_13SM90_TMA_LOADES1B_vS1C_EENS_8epilogue10collective18CollectiveEpilogueINS1F_23Sm100TmaWarpSpecializedILi4ELi2ELi32ELb1ELb0EEEJSI_NS5_IJNST_ISF_SB_EES1K_EEESJ_SK_SJ_SK_NS1F_6fusion15FusionCallbacksIS1J_NS1M_17LinearCombinationISJ_fSJ_fLNS_15FloatRoundStyleE2EEESI_S1L_JEEENS4_5SM1004TMEM4LOAD26SM100_TMEM_LOAD_16dp256b8xES1D_S1B_NS4_17SM75_U32x4_LDSM_NENS4_14SM90_TMA_STOREES1B_NS4_17SM90_U32x4_STSM_NENS4_39AutoVectorizingCopyWithAssumedAlignmentILi128EEEEEEvvEEEEvNT_6ParamsE,(.L_x_177 - _ZN7cutlass13device_kernelINS_4gemm6kernel13GemmUniversalIN4cute5tupleIJiiiiEEENS1_10collective13CollectiveMmaINS1_35MainloopSm100TmaUmmaWarpSpecializedILi2ELi2ELi4ENS5_IJNS4_1CILi1EEENSA_ILi2EEESB_EEEEENS5_IJNSA_ILi64EEENSA_ILi256EEENSA_ILi128EEEEEENS_6half_tENS5_IJlSB_lEEESJ_SK_NS4_8TiledMMAINS4_8MMA_AtomIJNS4_20SM100_MMA_F16BF16_SSISJ_SJ_fLi64ELi256ELNS4_4UMMA5MajorE0ELSP_0ELNSO_7ScaleInE0ELSQ_0EEEEEENS4_6LayoutINS5_IJSB_SB_SB_EEENS5_IJNSA_ILi0EEESV_SV_EEEEENS5_IJNS4_10UnderscoreESY_SY_EEEEENS4_23SM90_TMA_LOAD_MULTICASTENS4_14ComposedLayoutINS4_7SwizzleILi3ELi4ELi3EEENS4_18smem_ptr_flag_bitsILi16EEENST_INS5_IJNSA_ILi8EEESF_EEENS5_IJSF_SB_EEEEEEEvNS4_8identityENS4_13SM90_TMA_LOADES1B_vS1C_EENS_8epilogue10collective18CollectiveEpilogueINS1F_23Sm100TmaWarpSpecializedILi4ELi2ELi32ELb1ELb0EEEJSI_NS5_IJNST_ISF_SB_EES1K_EEESJ_SK_SJ_SK_NS1F_6fusion15FusionCallbacksIS1J_NS1M_17LinearCombinationISJ_fSJ_fLNS_15FloatRoundStyleE2EEESI_S1L_JEEENS4_5SM1004TMEM4LOAD26SM100_TMEM_LOAD_16dp256b8xES1D_S1B_NS4_17SM75_U32x4_LDSM_NENS4_14SM90_TMA_STOREES1B_NS4_17SM90_U32x4_STSM_NENS4_39AutoVectorizingCopyWithAssumedAlignmentILi128EEEEEEvvEEEEvNT_6ParamsE)
        .other          _ZN7cutlass13device_kernelINS_4gemm6kernel13GemmUniversalIN4cute5tupleIJiiiiEEENS1_10collective13CollectiveMmaINS1_35MainloopSm100TmaUmmaWarpSpecializedILi2ELi2ELi4ENS5_IJNS4_1CILi1EEENSA_ILi2EEESB_EEEEENS5_IJNSA_ILi64EEENSA_ILi256EEENSA_ILi128EEEEEENS_6half_tENS5_IJlSB_lEEESJ_SK_NS4_8TiledMMAINS4_8MMA_AtomIJNS4_20SM100_MMA_F16BF16_SSISJ_SJ_fLi64ELi256ELNS4_4UMMA5MajorE0ELSP_0ELNSO_7ScaleInE0ELSQ_0EEEEEENS4_6LayoutINS5_IJSB_SB_SB_EEENS5_IJNSA_ILi0EEESV_SV_EEEEENS5_IJNS4_10UnderscoreESY_SY_EEEEENS4_23SM90_TMA_LOAD_MULTICASTENS4_14ComposedLayoutINS4_7SwizzleILi3ELi4ELi3EEENS4_18smem_ptr_flag_bitsILi16EEENST_INS5_IJNSA_ILi8EEESF_EEENS5_IJSF_SB_EEEEEEEvNS4_8identityENS4_13SM90_TMA_LOADES1B_vS1C_EENS_8epilogue10collective18CollectiveEpilogueINS1F_23Sm100TmaWarpSpecializedILi4ELi2ELi32ELb1ELb0EEEJSI_NS5_IJNST_ISF_SB_EES1K_EEESJ_SK_SJ_SK_NS1F_6fusion15FusionCallbacksIS1J_NS1M_17LinearCombinationISJ_fSJ_fLNS_15FloatRoundStyleE2EEESI_S1L_JEEENS4_5SM1004TMEM4LOAD26SM100_TMEM_LOAD_16dp256b8xES1D_S1B_NS4_17SM75_U32x4_LDSM_NENS4_14SM90_TMA_STOREES1B_NS4_17SM90_U32x4_STSM_NENS4_39AutoVectorizingCopyWithAssumedAlignmentILi128EEEEEEvvEEEEvNT_6ParamsE,@"STO_CUDA_ENTRY STV_DEFAULT"
_ZN7cutlass13device_kernelINS_4gemm6kernel13GemmUniversalIN4cute5tupleIJiiiiEEENS1_10collective13CollectiveMmaINS1_35MainloopSm100TmaUmmaWarpSpecializedILi2ELi2ELi4ENS5_IJNS4_1CILi1EEENSA_ILi2EEESB_EEEEENS5_IJNSA_ILi64EEENSA_ILi256EEENSA_ILi128EEEEEENS_6half_tENS5_IJlSB_lEEESJ_SK_NS4_8TiledMMAINS4_8MMA_AtomIJNS4_20SM100_MMA_F16BF16_SSISJ_SJ_fLi64ELi256ELNS4_4UMMA5MajorE0ELSP_0ELNSO_7ScaleInE0ELSQ_0EEEEEENS4_6LayoutINS5_IJSB_SB_SB_EEENS5_IJNSA_ILi0EEESV_SV_EEEEENS5_IJNS4_10UnderscoreESY_SY_EEEEENS4_23SM90_TMA_LOAD_MULTICASTENS4_14ComposedLayoutINS4_7SwizzleILi3ELi4ELi3EEENS4_18smem_ptr_flag_bitsILi16EEENST_INS5_IJNSA_ILi8EEESF_EEENS5_IJSF_SB_EEEEEEEvNS4_8identityENS4_13SM90_TMA_LOADES1B_vS1C_EENS_8epilogue10collective18CollectiveEpilogueINS1F_23Sm100TmaWarpSpecializedILi4ELi2ELi32ELb1ELb0EEEJSI_NS5_IJNST_ISF_SB_EES1K_EEESJ_SK_SJ_SK_NS1F_6fusion15FusionCallbacksIS1J_NS1M_17LinearCombinationISJ_fSJ_fLNS_15FloatRoundStyleE2EEESI_S1L_JEEENS4_5SM1004TMEM4LOAD26SM100_TMEM_LOAD_16dp256b8xES1D_S1B_NS4_17SM75_U32x4_LDSM_NENS4_14SM90_TMA_STOREES1B_NS4_17SM90_U32x4_STSM_NENS4_39AutoVectorizingCopyWithAssumedAlignmentILi128EEEEEEvvEEEEvNT_6ParamsE:
[----:B------:R-:W1:Y:S01]  /*0000*/  LDC R1, c[0x0][0x37c] ;  /* 0x0000df00ff017b82 */ /* 0x000e620000000800 */
[----:B------:R-:W2:Y:S01]  /*0010*/  S2R R93, SR_TID.X ;  /* 0x00000000005d7919 */ /* 0x000ea20000002100 */
[----:B------:R-:W3:Y:S01]  /*0020*/  LDCU.64 UR8, c[0x0][0x890] ;  /* 0x00011200ff0877ac */ /* 0x000ee20008000a00 */
[----:B------:R-:W-:Y:S02]  /*0030*/  PRMT R81, RZ, 0x7610, R81 ;  /* 0x00007610ff517816 */ /* 0x000fe40000000051 */
[----:B------:R-:W-:Y:S01]  /*0040*/  ELECT P3, URZ, PT ;  /* 0x0000000000ff782f */ /* 0x000fe20003860000 */
[----:B---3--:R-:W-:-:S04]  /*0050*/  UISETP.NE.U32.AND UP0, UPT, UR8, URZ, UPT ;  /* 0x000000ff0800728c */ /* 0x008fc8000bf05070 */
[----:B------:R-:W-:Y:S01]  /*0060*/  UISETP.NE.AND.EX UP0, UPT, UR9, URZ, UPT, UP0 ;  /* 0x000000ff0900728c */ /* 0x000fe2000bf05300 */
[----:B--2---:R-:W-:-:S05]  /*0070*/  SHF.R.U32.HI R82, RZ, 0x5, R93 ;  /* 0x00000005ff527819 */ /* 0x004fca000001165d */
[----:B------:R-:W2:Y:S02]  /*0080*/  SHFL.IDX PT, R0, R82, RZ, 0x1f ;  /* 0x00001fff52007589 */ /* 0x000ea400000e0000 */
[----:B--2---:R-:W-:Y:S01]  /*0090*/  R2UR UR17, R0 ;  /* 0x00000000001172ca */ /* 0x004fe200000e0000 */
[----:B-1----:R-:W-:-:S14]  /*00a0*/  BRA.U UP0, `(.L_x_0) ;  /* 0x0000000100307547 */ /* 0x002fdc000b800000 */
[----:B------:R-:W1:Y:S02]  /*00b0*/  LDCU.64 UR4, c[0x0][0x888] ;  /* 0x00011100ff0477ac */ /* 0x000e640008000a00 */
[----:B-1----:R-:W-:-:S04]  /*00c0*/  UISETP.NE.U32.AND UP0, UPT, UR4, URZ, UPT ;  /* 0x000000ff0400728c */ /* 0x002fc8000bf05070 */
[----:B------:R-:W-:-:S09]  /*00d0*/  UISETP.NE.AND.EX UP0, UPT, UR5, URZ, UPT, UP0 ;  /* 0x000000ff0500728c */ /* 0x000fd2000bf05300 */
[----:B------:R-:W-:Y:S05]  /*00e0*/  BRA.U !UP0, `(.L_x_1) ;  /* 0x0000000108147547 */ /* 0x000fea000b800000 */
[----:B------:R-:W1:Y:S01]  /*00f0*/  LDC.64 R2, c[0x0][0x888] ;  /* 0x00022200ff027b82 */ /* 0x000e620000000a00 */
[----:B------:R-:W1:Y:S02]  /*0100*/  LDCU.64 UR4, c[0x0][0x358] ;  /* 0x00006b00ff0477ac */ /* 0x000e640008000a00 */
[----:B-1----:R1:W5:Y:S01]  /*0110*/  LDG.E R41, desc[UR4][R2.64] ;  /* 0x0000000402297981 */ /* 0x002362000c1e1900 */
[----:B------:R-:W-:Y:S01]  /*0120*/  HFMA2 R81, -RZ, RZ, 0, 5.9604644775390625e-08 ;  /* 0x00000001ff517431 */ /* 0x000fe200000001ff */
[----:B------:R-:W-:Y:S05]  /*0130*/  BRA `(.L_x_0) ;  /* 0x00000000000c7947 */ /* 0x000fea0003800000 */
.L_x_1:
[----:B------:R-:W1:Y:S01]  /*0140*/  LDCU UR4, c[0x0][0x880] ;  /* 0x00011000ff0477ac */ /* 0x000e620008000800 */
[----:B------:R-:W-:Y:S01]  /*0150*/  HFMA2 R81, -RZ, RZ, 0, 5.9604644775390625e-08 ;  /* 0x00000001ff517431 */ /* 0x000fe200000001ff */
[----:B-1----:R-:W-:-:S07]  /*0160*/  MOV R41, UR4 ;  /* 0x0000000400297c02 */ /* 0x002fce0008000f00 */
.L_x_0:
[----:B------:R-:W2:Y:S02]  /*0170*/  LDCU.64 UR4, c[0x0][0x8b0] ;  /* 0x00011600ff0477ac */ /* 0x000ea40008000a00 */
[----:B--2---:R-:W-:-:S04]  /*0180*/  UISETP.NE.U32.AND UP0, UPT, UR4, URZ, UPT ;  /* 0x000000ff0400728c */ /* 0x004fc8000bf05070 */
[----:B------:R-:W-:-:S09]  /*0190*/  UISETP.NE.AND.EX UP0, UPT, UR5, URZ, UPT, UP0 ;  /* 0x000000ff0500728c */ /* 0x000fd2000bf05300 */
[----:B------:R-:W-:Y:S05]  /*01a0*/  BRA.U UP0, `(.L_x_2) ;  /* 0x0000000100287547 */ /* 0x000fea000b800000 */
[----:B------:R-:W2:Y:S02]  /*01b0*/  LDCU.64 UR4, c[0x0][0x8a8] ;  /* 0x00011500ff0477ac */ /* 0x000ea40008000a00 */
[----:B--2---:R-:W-:-:S04]  /*01c0*/  UISETP.NE.U32.AND UP0, UPT, UR4, URZ, UPT ;  /* 0x000000ff0400728c */ /* 0x004fc8000bf05070 */
[----:B------:R-:W-:-:S09]  /*01d0*/  UISETP.NE.AND.EX UP0, UPT, UR5, URZ, UPT, UP0 ;  /* 0x000000ff0500728c */ /* 0x000fd2000bf05300 */
[----:B------:R-:W-:Y:S05]  /*01e0*/  BRA.U !UP0, `(.L_x_3) ;  /* 0x0000000108107547 */ /* 0x000fea000b800000 */
[----:B------:R-:W2:Y:S01]  /*01f0*/  LDC.64 R38, c[0x0][0x8a8] ;  /* 0x00022a00ff267b82 */ /* 0x000ea20000000a00 */
[----:B------:R-:W2:Y:S02]  /*0200*/  LDCU.64 UR4, c[0x0][0x358] ;  /* 0x00006b00ff0477ac */ /* 0x000ea40008000a00 */
[----:B--2---:R2:W5:Y:S01]  /*0210*/  LDG.E R38, desc[UR4][R38.64] ;  /* 0x0000000426267981 */ /* 0x004562000c1e1900 */
[----:B------:R-:W-:Y:S05]  /*0220*/  BRA `(.L_x_2) ;  /* 0x0000000000087947 */ /* 0x000fea0003800000 */
.L_x_3:
[----:B------:R-:W2:Y:S02]  /*0230*/  LDCU UR4, c[0x0][0x8a0] ;  /* 0x00011400ff0477ac */ /* 0x000ea40008000800 */
[----:B--2---:R-:W-:Y:S02]  /*0240*/  MOV R38, UR4 ;  /* 0x0000000400267c02 */ /* 0x004fe40008000f00 */
.L_x_2:
[----:B------:R-:W-:Y:S01]  /*0250*/  IMAD.U32 R0, RZ, RZ, UR17 ;  /* 0x00000011ff007e24 */ /* 0x000fe2000f8e00ff */
[----:B------:R-:W-:Y:S04]  /*0260*/  BSSY.RECONVERGENT B0, `(.L_x_4) ;  /* 0x000000c000007945 */ /* 0x000fe80003800200 */
[C---:B------:R-:W-:Y:S02]  /*0270*/  ISETP.NE.OR P1, PT, R0.reuse, 0x1, !P3 ;  /* 0x000000010000780c */ /* 0x040fe40005f25670 */
[----:B------:R-:W-:-:S11]  /*0280*/  ISETP.NE.OR P0, PT, R0, 0x3, !P3 ;  /* 0x000000030000780c */ /* 0x000fd60005f05670 */
[----:B------:R-:W-:Y:S05]  /*0290*/  @P1 BRA `(.L_x_5) ;  /* 0x0000000000201947 */ /* 0x000fea0003800000 */
[----:B------:R-:W3:Y:S02]  /*02a0*/  LDCU.64 UR4, c[0x0][0x348] ;  /* 0x00006900ff0477ac */ /* 0x000ee40008000a00 */
[----:B---3--:R-:W-:Y:S02]  /*02b0*/  UIADD3 UR6, UP1, UPT, UR4, 0x80, URZ ;  /* 0x0000008004067890 */ /* 0x008fe4000ff3e0ff */
[----:B------:R-:W-:Y:S02]  /*02c0*/  UIADD3 UR4, UP0, UPT, UR4, 0x180, URZ ;  /* 0x0000018004047890 */ /* 0x000fe4000ff1e0ff */
[----:B------:R-:W-:Y:S02]  /*02d0*/  UIADD3.X UR7, UPT, UPT, URZ, UR5, URZ, UP1, !UPT ;  /* 0x00000005ff077290 */ /* 0x000fe40008ffe4ff */
[----:B------:R-:W-:-:S07]  /*02e0*/  UIADD3.X UR5, UPT, UPT, URZ, UR5, URZ, UP0, !UPT ;  /* 0x00000005ff057290 */ /* 0x000fce00087fe4ff */
[----:B------:R3:W-:Y:S02]  /*02f0*/  UTMACCTL.PF [UR6] ;  /* 0x00000000060079b9 */ /* 0x0007e40008040000 */
[----:B------:R3:W-:Y:S02]  /*0300*/  UTMACCTL.PF [UR4] ;  /* 0x00000000040079b9 */ /* 0x0007e40008040000 */
[----:B---3--:R-:W-:Y:S01]  /*0310*/  NOP ;  /* 0x0000000000007918 */ /* 0x008fe20000000000 */
.L_x_5:
[----:B------:R-:W-:Y:S05]  /*0320*/  BSYNC.RECONVERGENT B0 ;  /* 0x0000000000007941 */ /* 0x000fea0003800200 */
.L_x_4:
[----:B------:R-:W-:Y:S04]  /*0330*/  BSSY.RECONVERGENT B0, `(.L_x_6) ;  /* 0x000000a000007945 */ /* 0x000fe80003800200 */
        /* <DEDUP_REMOVED lines=9> */
.L_x_7:
[----:B------:R-:W-:Y:S05]  /*03d0*/  BSYNC.RECONVERGENT B0 ;  /* 0x0000000000007941 */ /* 0x000fea0003800200 */
.L_x_6:
[----:B------:R-:W3:Y:S01]  /*03e0*/  LDCU.64 UR4, c[0x0][0x888] ;  /* 0x00011100ff0477ac */ /* 0x000ee20008000a00 */
[----:B------:R-:W-:Y:S02]  /*03f0*/  UISETP.EQ.U32.AND UP1, UPT, UR8, URZ, UPT ;  /* 0x000000ff0800728c */ /* 0x000fe4000bf22070 */
[----:B------:R-:W-:Y:S02]  /*0400*/  UPLOP3.LUT UP3, UPT, UPT, UPT, UPT, 0x80, 0x8 ;  /* 0x000000000008789c */ /* 0x000fe40003f6f070 */
[----:B---3--:R-:W-:-:S04]  /*0410*/  UISETP.NE.U32.AND UP0, UPT, UR4, URZ, UPT ;  /* 0x000000ff0400728c */ /* 0x008fc8000bf05070 */
[----:B------:R-:W-:-:S04]  /*0420*/  UISETP.NE.AND.EX UP0, UPT, UR5, URZ, UPT, UP0 ;  /* 0x000000ff0500728c */ /* 0x000fc8000bf05300 */
[----:B------:R-:W-:-:S04]  /*0430*/  UISETP.EQ.OR.EX UP2, UPT, UR9, URZ, !UP0, UP1 ;  /* 0x000000ff0900728c */ /* 0x000fc8000c742710 */
[----:B------:R-:W-:-:S06]  /*0440*/  UP2UR UR4, UPR, URZ, 0x4 ;  /* 0x00000004ff047883 */ /* 0x000fcc0008000000 */
[----:B------:R-:W-:Y:S01]  /*0450*/  MOV R84, UR4 ;  /* 0x0000000400547c02 */ /* 0x000fe20008000f00 */
[----:B------:R-:W-:Y:S06]  /*0460*/  BRA.U !UP2, `(.L_x_8) ;  /* 0x000000010a207547 */ /* 0x000fec000b800000 */
[----:B------:R-:W-:Y:S01]  /*0470*/  UISETP.NE.U32.AND UP1, UPT, UR8, URZ, UPT ;  /* 0x000000ff0800728c */ /* 0x000fe2000bf25070 */
[----:B-----5:R-:W-:Y:S01]  /*0480*/  FSETP.NEU.AND P0, PT, R41, RZ, PT ;  /* 0x000000ff2900720b */ /* 0x020fe20003f0d000 */
[----:B------:R-:W-:Y:S02]  /*0490*/  USEL UR4, URZ, 0xffffffff, UP0 ;  /* 0xffffffffff047887 */ /* 0x000fe40008000000 */
[----:B------:R-:W-:-:S10]  /*04a0*/  UISETP.NE.AND.EX UP1, UPT, UR9, URZ, UPT, UP1 ;  /* 0x000000ff0900728c */ /* 0x000fd4000bf25310 */
[----:B------:R-:W-:Y:S01]  /*04b0*/  VOTEU.ANY UP0, P0 ;  /* 0x0000000000ff7886 */ /* 0x000fe20000000100 */
[----:B------:R-:W-:-:S04]  /*04c0*/  @!UP1 USEL UR4, URZ, 0xffffffff, UP0 ;  /* 0xffffffffff049887 */ /* 0x000fc80008000000 */
[----:B------:R-:W-:-:S04]  /*04d0*/  ULOP3.LUT UR4, UR4, 0x1, URZ, 0xc0, !UPT ;  /* 0x0000000104047892 */ /* 0x000fc8000f8ec0ff */
[----:B------:R-:W-:-:S11]  /*04e0*/  UISETP.NE.U32.AND UP3, UPT, UR4, 0x1, UPT ;  /* 0x000000010400788c */ /* 0x000fd6000bf65070 */
.L_x_8:
[----:B-1----:R-:W1:Y:S01]  /*04f0*/  SHFL.IDX PT, R2, R82, RZ, 0x1f ;  /* 0x00001fff52027589 */ /* 0x002e6200000e0000 */
[----:B------:R-:W-:-:S04]  /*0500*/  UISETP.NE.AND UP0, UPT, UR17, 0x2, UPT ;  /* 0x000000021100788c */ /* 0x000fc8000bf05270 */
[----:B------:R-:W-:Y:S01]  /*0510*/  USEL UR40, URZ, 0x1, UP0 ;  /* 0x00000001ff287887 */ /* 0x000fe20008000000 */
[----:B-1----:R-:W-:-:S13]  /*0520*/  ISETP.NE.AND P0, PT, R2, RZ, PT ;  /* 0x000000ff0200720c */ /* 0x002fda0003f05270 */
[----:B------:R-:W-:Y:S05]  /*0530*/  @P0 BRA `(.L_x_9) ;  /* 0x0000000000480947 */ /* 0x000fea0003800000 */
[----:B------:R-:W1:Y:S01]  /*0540*/  S2UR UR4, SR_CgaCtaId ;  /* 0x00000000000479c3 */ /* 0x000e620000008800 */
[----:B------:R-:W-:Y:S01]  /*0550*/  UMOV UR5, 0x400 ;  /* 0x0000040000057882 */ /* 0x000fe20000000000 */
[----:B------:R-:W-:Y:S01]  /*0560*/  UMOV UR8, 0x1 ;  /* 0x0000000100087882 */ /* 0x000fe20000000000 */
[----:B------:R-:W-:Y:S01]  /*0570*/  UMOV UR6, 0x2 ;  /* 0x0000000200067882 */ /* 0x000fe20000000000 */
[----:B------:R-:W-:-:S04]  /*0580*/  UIADD3 UR8, UPT, UPT, -UR8, 0x100000, URZ ;  /* 0x0010000008087890 */ /* 0x000fc8000fffe1ff */
[----:B------:R-:W-:Y:S02]  /*0590*/  USHF.L.U32 UR9, UR8, 0xb, URZ ;  /* 0x0000000b08097899 */ /* 0x000fe400080006ff */
[----:B------:R-:W-:Y:S02]  /*05a0*/  USHF.L.U32 UR8, UR8, 0x1, URZ ;  /* 0x0000000108087899 */ /* 0x000fe400080006ff */
[----:B------:R-:W-:-:S04]  /*05b0*/  UIADD3 UR6, UPT, UPT, -UR6, 0x100000, URZ ;  /* 0x0010000006067890 */ /* 0x000fc8000fffe1ff */
[----:B------:R-:W-:Y:S02]  /*05c0*/  USHF.L.U32 UR7, UR6, 0xb, URZ ;  /* 0x0000000b06077899 */ /* 0x000fe400080006ff */
[----:B------:R-:W-:Y:S01]  /*05d0*/  USHF.L.U32 UR6, UR6, 0x1, URZ ;  /* 0x0000000106067899 */ /* 0x000fe200080006ff */
[----:B------:R-:W-:Y:S01]  /*05e0*/  ELECT P0, URZ, PT ;  /* 0x0000000000ff782f */ /* 0x000fe20003800000 */
[----:B-1----:R-:W-:Y:S01]  /*05f0*/  ULEA UR4, UR4, UR5, 0x18 ;  /* 0x0000000504047291 */ /* 0x002fe2000f8ec0ff */
[----:B------:R-:W1:Y:S11]  /*0600*/  FENCE.VIEW.ASYNC.S ;  /* 0x00000000000073c6 */ /* 0x000e760000000000 */
[----:B-1----:R1:W3:Y:S01]  /*0610*/  SYNCS.EXCH.64 URZ, [UR4], UR8 ;  /* 0x0000000804ff75b2 */ /* 0x0022e20008000100 */
[----:B------:R1:W4:Y:S01]  /*0620*/  SYNCS.EXCH.64 URZ, [UR4+0x10], UR6 ;  /* 0x0000100604ff75b2 */ /* 0x0003220008000100 */
[----:B------:R1:W1:Y:S01]  /*0630*/  SYNCS.EXCH.64 URZ, [UR4+0x8], UR8 ;  /* 0x0000080804ff75b2 */ /* 0x0002620008000100 */
[----:B------:R1:W1:Y:S01]  /*0640*/  SYNCS.EXCH.64 URZ, [UR4+0x18], UR6 ;  /* 0x0000180604ff75b2 */ /* 0x0002620008000100 */
[----:B------:R-:W-:Y:S01]  /*0650*/  NOP ;  /* 0x0000000000007918 */ /* 0x000fe20000000000 */
.L_x_9:
[----:B------:R-:W2:Y:S01]  /*0660*/  SHFL.IDX PT, R2, R82, RZ, 0x1f ;  /* 0x00001fff52027589 */ /* 0x000ea200000e0000 */
[----:B------:R-:W-:Y:S01]  /*0670*/  NOP ;  /* 0x0000000000007918 */ /* 0x000fe20000000000 */
[----:B--2---:R-:W-:-:S13]  /*0680*/  ISETP.NE.AND P0, PT, R2, 0x1, PT ;  /* 0x000000010200780c */ /* 0x004fda0003f05270 */
[----:B------:R-:W-:Y:S05]  /*0690*/  @P0 BRA `(.L_x_10) ;  /* 0x0000000000580947 */ /* 0x000fea0003800000 */
[----:B-1----:R-:W1:Y:S01]  /*06a0*/  S2UR UR4, SR_CgaCtaId ;  /* 0x00000000000479c3 */ /* 0x002e620000008800 */
        /* <DEDUP_REMOVED lines=12> */
[----:B-1----:R2:W1:Y:S01]  /*0770*/  SYNCS.EXCH.64 URZ, [UR4+0x20], UR8 ;  /* 0x0000200804ff75b2 */ /* 0x0024620008000100 */
[----:B------:R2:W1:Y:S01]  /*0780*/  SYNCS.EXCH.64 URZ, [UR4+0x40], UR6 ;  /* 0x0000400604ff75b2 */ /* 0x0004620008000100 */
[----:B------:R2:W1:Y:S01]  /*0790*/  SYNCS.EXCH.64 URZ, [UR4+0x28], UR8 ;  /* 0x0000280804ff75b2 */ /* 0x0004620008000100 */
[----:B------:R2:W1:Y:S01]  /*07a0*/  SYNCS.EXCH.64 URZ, [UR4+0x48], UR6 ;  /* 0x0000480604ff75b2 */ /* 0x0004620008000100 */
[----:B------:R2:W1:Y:S01]  /*07b0*/  SYNCS.EXCH.64 URZ, [UR4+0x30], UR8 ;  /* 0x0000300804ff75b2 */ /* 0x0004620008000100 */
[----:B------:R2:W1:Y:S01]  /*07c0*/  SYNCS.EXCH.64 URZ, [UR4+0x50], UR6 ;  /* 0x0000500604ff75b2 */ /* 0x0004620008000100 */
[----:B------:R2:W1:Y:S01]  /*07d0*/  SYNCS.EXCH.64 URZ, [UR4+0x38], UR8 ;  /* 0x0000380804ff75b2 */ /* 0x0004620008000100 */
[----:B------:R2:W1:Y:S02]  /*07e0*/  SYNCS.EXCH.64 URZ, [UR4+0x58], UR6 ;  /* 0x0000580604ff75b2 */ /* 0x0004640008000100 */
[----:B--2---:R-:W-:Y:S01]  /*07f0*/  NOP ;  /* 0x0000000000007918 */ /* 0x004fe20000000000 */
.L_x_10:
[----:B------:R-:W2:Y:S01]  /*0800*/  SHFL.IDX PT, R2, R82, RZ, 0x1f ;  /* 0x00001fff52027589 */ /* 0x000ea200000e0000 */
[----:B------:R-:W-:Y:S01]  /*0810*/  NOP ;  /* 0x0000000000007918 */ /* 0x000fe20000000000 */
[----:B--2---:R-:W-:-:S13]  /*0820*/  ISETP.NE.AND P0, PT, R2, 0x3, PT ;  /* 0x000000030200780c */ /* 0x004fda0003f05270 */
[----:B------:R-:W-:Y:S05]  /*0830*/  @P0 BRA `(.L_x_11) ;  /* 0x0000000000300947 */ /* 0x000fea0003800000 */
[----:B-1----:R-:W1:Y:S01]  /*0840*/  S2UR UR6, SR_CgaCtaId ;  /* 0x00000000000679c3 */ /* 0x002e620000008800 */
[----:B------:R-:W-:Y:S01]  /*0850*/  UMOV UR4, 0x400 ;  /* 0x0000040000047882 */ /* 0x000fe20000000000 */
[----:B------:R-:W-:Y:S01]  /*0860*/  UMOV UR5, 0x20 ;  /* 0x0000002000057882 */ /* 0x000fe20000000000 */
[----:B------:R-:W-:Y:S01]  /*0870*/  ELECT P0, URZ, PT ;  /* 0x0000000000ff782f */ /* 0x000fe20003800000 */
[----:B-1----:R-:W-:Y:S02]  /*0880*/  ULEA UR6, UR6, UR4, 0x18 ;  /* 0x0000000406067291 */ /* 0x002fe4000f8ec0ff */
[----:B------:R-:W-:-:S04]  /*0890*/  UIADD3 UR4, UPT, UPT, -UR5, 0x100000, URZ ;  /* 0x0010000005047890 */ /* 0x000fc8000fffe1ff */
[----:B------:R-:W-:Y:S02]  /*08a0*/  USHF.L.U32 UR5, UR4, 0xb, URZ ;  /* 0x0000000b04057899 */ /* 0x000fe400080006ff */
[----:B------:R-:W-:Y:S01]  /*08b0*/  USHF.L.U32 UR4, UR4, 0x1, URZ ;  /* 0x0000000104047899 */ /* 0x000fe200080006ff */
[----:B------:R-:W1:Y:S11]  /*08c0*/  FENCE.VIEW.ASYNC.S ;  /* 0x00000000000073c6 */ /* 0x000e760000000000 */
[----:B-1----:R2:W1:Y:S01]  /*08d0*/  SYNCS.EXCH.64 URZ, [UR6+0x60], UR4 ;  /* 0x0000600406ff75b2 */ /* 0x0024620008000100 */
[----:B------:R2:W1:Y:S02]  /*08e0*/  SYNCS.EXCH.64 URZ, [UR6+0x68], UR4 ;  /* 0x0000680406ff75b2 */ /* 0x0004640008000100 */
[----:B--2---:R-:W-:Y:S01]  /*08f0*/  NOP ;  /* 0x0000000000007918 */ /* 0x004fe20000000000 */
.L_x_11:
[----:B------:R-:W2:Y:S01]  /*0900*/  SHFL.IDX PT, R2, R82, RZ, 0x1f ;  /* 0x00001fff52027589 */ /* 0x000ea200000e0000 */
[----:B------:R-:W-:Y:S01]  /*0910*/  NOP ;  /* 0x0000000000007918 */ /* 0x000fe20000000000 */
[----:B--2---:R-:W-:-:S13]  /*0920*/  ISETP.NE.AND P0, PT, R2, 0x4, PT ;  /* 0x000000040200780c */ /* 0x004fda0003f05270 */
[----:B------:R-:W-:Y:S05]  /*0930*/  @P0 BRA `(.L_x_12) ;  /* 0x00000000004c0947 */ /* 0x000fea0003800000 */
[----:B-1----:R-:W1:Y:S01]  /*0940*/  S2UR UR6, SR_CgaCtaId ;  /* 0x00000000000679c3 */ /* 0x002e620000008800 */
[----:B------:R-:W-:Y:S01]  /*0950*/  UMOV UR4, 0x1e0 ;  /* 0x000001e000047882 */ /* 0x000fe20000000000 */
[----:B------:R-:W-:Y:S01]  /*0960*/  UMOV UR5, 0x400 ;  /* 0x0000040000057882 */ /* 0x000fe20000000000 */
[----:B------:R-:W-:Y:S01]  /*0970*/  USEL UR4, UR4, 0x1a0, UP3 ;  /* 0x000001a004047887 */ /* 0x000fe20009800000 */
[----:B------:R-:W-:Y:S01]  /*0980*/  UMOV UR8, 0x1 ;  /* 0x0000000100087882 */ /* 0x000fe20000000000 */
[----:B------:R-:W-:Y:S01]  /*0990*/  ELECT P0, URZ, PT ;  /* 0x0000000000ff782f */ /* 0x000fe20003800000 */
[----:B------:R-:W-:-:S04]  /*09a0*/  UIADD3 UR8, UPT, UPT, -UR8, 0x100000, URZ ;  /* 0x0010000008087890 */ /* 0x000fc8000fffe1ff */
[----:B------:R-:W-:Y:S02]  /*09b0*/  USHF.L.U32 UR9, UR8, 0xb, URZ ;  /* 0x0000000b08097899 */ /* 0x000fe400080006ff */
[----:B------:R-:W-:Y:S02]  /*09c0*/  USHF.L.U32 UR8, UR8, 0x1, URZ ;  /* 0x0000000108087899 */ /* 0x000fe400080006ff */
[----:B-1----:R-:W-:Y:S02]  /*09d0*/  ULEA UR6, UR6, UR5, 0x18 ;  /* 0x0000000506067291 */ /* 0x002fe4000f8ec0ff */
[----:B------:R-:W-:-:S04]  /*09e0*/  UIADD3 UR4, UPT, UPT, -UR4, 0x100000, URZ ;  /* 0x0010000004047890 */ /* 0x000fc8000fffe1ff */
[----:B------:R-:W-:Y:S02]  /*09f0*/  USHF.L.U32 UR5, UR4, 0xb, URZ ;  /* 0x0000000b04057899 */ /* 0x000fe400080006ff */
[----:B------:R-:W-:Y:S01]  /*0a00*/  USHF.L.U32 UR4, UR4, 0x1, URZ ;  /* 0x0000000104047899 */ /* 0x000fe200080006ff */
[----:B------:R-:W1:Y:S03]  /*0a10*/  FENCE.VIEW.ASYNC.S ;  /* 0x00000000000073c6 */ /* 0x000e660000000000 */
[----:B-1----:R2:W1:Y:S08]  /*0a20*/  SYNCS.EXCH.64 URZ, [UR6+0x70], UR8 ;  /* 0x0000700806ff75b2 */ /* 0x0024700008000100 */
[----:B------:R2:W1:Y:S01]  /*0a30*/  SYNCS.EXCH.64 URZ, [UR6+0x80], UR4 ;  /* 0x0000800406ff75b2 */ /* 0x0004620008000100 */
[----:B------:R2:W1:Y:S01]  /*0a40*/  SYNCS.EXCH.64 URZ, [UR6+0x78], UR8 ;  /* 0x0000780806ff75b2 */ /* 0x0004620008000100 */
[----:B------:R2:W1:Y:S02]  /*0a50*/  SYNCS.EXCH.64 URZ, [UR6+0x88], UR4 ;  /* 0x0000880406ff75b2 */ /* 0x0004640008000100 */
[----:B--2---:R-:W-:Y:S01]  /*0a60*/  NOP ;  /* 0x0000000000007918 */ /* 0x004fe20000000000 */
.L_x_12:
        /* <DEDUP_REMOVED lines=26> */
.L_x_13:
[----:B------:R-:W2:Y:S01]  /*0c10*/  SHFL.IDX PT, R2, R82, RZ, 0x1f ;  /* 0x00001fff52027589 */ /* 0x000ea200000e0000 */
[----:B------:R-:W1:Y:S01]  /*0c20*/  S2UR UR47, SR_CgaCtaId ;  /* 0x00000000002f79c3 */ /* 0x000e620000008800 */
[----:B------:R-:W-:Y:S01]  /*0c30*/  NOP ;  /* 0x0000000000007918 */ /* 0x000fe20000000000 */
[----:B--2---:R-:W-:-:S13]  /*0c40*/  ISETP.NE.AND P0, PT, R2, 0x3, PT ;  /* 0x000000030200780c */ /* 0x004fda0003f05270 */
[----:B-1----:R-:W-:Y:S05]  /*0c50*/  @P0 BRA `(.L_x_14) ;  /* 0x0000000000340947 */ /* 0x002fea0003800000 */
[----:B------:R-:W-:Y:S01]  /*0c60*/  UMOV UR4, 0x400 ;  /* 0x0000040000047882 */ /* 0x000fe20000000000 */
[----:B------:R-:W-:Y:S01]  /*0c70*/  UMOV UR6, 0x20 ;  /* 0x0000002000067882 */ /* 0x000fe20000000000 */
[----:B------:R-:W-:Y:S02]  /*0c80*/  ULEA UR4, UR47, UR4, 0x18 ;  /* 0x000000042f047291 */ /* 0x000fe4000f8ec0ff */
[----:B------:R-:W-:-:S04]  /*0c90*/  UIADD3 UR6, UPT, UPT, -UR6, 0x100000, URZ ;  /* 0x0010000006067890 */ /* 0x000fc8000fffe1ff */
[----:B------:R-:W-:Y:S02]  /*0ca0*/  USHF.L.U32 UR7, UR6, 0xb, URZ ;  /* 0x0000000b06077899 */ /* 0x000fe400080006ff */
[----:B------:R-:W-:Y:S01]  /*0cb0*/  USHF.L.U32 UR6, UR6, 0x1, URZ ;  /* 0x0000000106067899 */ /* 0x000fe200080006ff */
[----:B------:R-:W-:Y:S01]  /*0cc0*/  ELECT P0, URZ, PT ;  /* 0x0000000000ff782f */ /* 0x000fe20003800000 */
[----:B------:R-:W1:Y:S10]  /*0cd0*/  FENCE.VIEW.ASYNC.S ;  /* 0x00000000000073c6 */ /* 0x000e740000000000 */
[----:B-1----:R1:W2:Y:S01]  /*0ce0*/  SYNCS.EXCH.64 URZ, [UR4+0xd0], UR6 ;  /* 0x0000d00604ff75b2 */ /* 0x0022a20008000100 */
[----:B------:R1:W1:Y:S01]  /*0cf0*/  SYNCS.EXCH.64 URZ, [UR4+0xe0], UR6 ;  /* 0x0000e00604ff75b2 */ /* 0x0002620008000100 */
[----:B------:R1:W1:Y:S01]  /*0d00*/  SYNCS.EXCH.64 URZ, [UR4+0xd8], UR6 ;  /* 0x0000d80604ff75b2 */ /* 0x0002620008000100 */
[----:B------:R1:W1:Y:S01]  /*0d10*/  SYNCS.EXCH.64 URZ, [UR4+0xe8], UR6 ;  /* 0x0000e80604ff75b2 */ /* 0x0002620008000100 */
[----:B------:R-:W-:Y:S01]  /*0d20*/  NOP ;  /* 0x0000000000007918 */ /* 0x000fe20000000000 */
.L_x_14:
[----:B-1----:R-:W1:Y:S01]  /*0d30*/  LDCU UR4, c[0x0][0x36c] ;  /* 0x00006d80ff0477ac */ /* 0x002e620008000800 */
[----:B------:R-:W-:Y:S01]  /*0d40*/  ISETP.NE.OR P3, PT, R0, 0x2, !P3 ;  /* 0x000000020000780c */ /* 0x000fe20005f65670 */
[----:B------:R-:W-:Y:S01]  /*0d50*/  NOP ;  /* 0x0000000000007918 */ /* 0x000fe20000000000 */
[----:B------:R-:W-:Y:S01]  /*0d60*/  LOP3.LUT R0, R93, 0x1f, RZ, 0xc0, !PT ;  /* 0x0000001f5d007812 */ /* 0x000fe200078ec0ff */
[----:B------:R-:W-:Y:S02]  /*0d70*/  UISETP.NE.AND UP4, UPT, UR17, URZ, UPT ;  /* 0x000000ff1100728c */ /* 0x000fe4000bf85270 */
[----:B-1----:R-:W-:-:S09]  /*0d80*/  UISETP.EQ.U32.AND UP5, UPT, UR4, 0x1, UPT ;  /* 0x000000010400788c */ /* 0x002fd2000bfa2070 */
[----:B------:R-:W-:Y:S05]  /*0d90*/  BRA.U !UP5, `(.L_x_15) ;  /* 0x000000010d087547 */ /* 0x000fea000b800000 */
[----:B--234-:R-:W-:Y:S01]  /*0da0*/  UCGABAR_ARV ;  /* 0x00000000000079c7 */ /* 0x01cfe20008000000 */
[----:B------:R-:W-:Y:S05]  /*0db0*/  BRA `(.L_x_16) ;  /* 0x0000000000047947 */ /* 0x000fea0003800000 */
.L_x_15:
[----:B--234-:R-:W-:Y:S01]  /*0dc0*/  NOP ;  /* 0x0000000000007918 */ /* 0x01cfe20000000000 */
.L_x_16:
[----:B------:R-:W1:Y:S01]  /*0dd0*/  S2UR UR7, SR_CTAID.X ;  /* 0x00000000000779c3 */ /* 0x000e620000002500 */
[----:B------:R-:W-:-:S05]  /*0de0*/  CS2R.32 R83, SR_CgaSize ;  /* 0x0000000000537805 */ /* 0x000fca0000008a00 */
[----:B------:R-:W-:-:S05]  /*0df0*/  IMAD R83, R83, -0xa0, RZ ;  /* 0xffffff6053537824 */ /* 0x000fca00078e02ff */
[----:B------:R-:W-:-:S14]  /*0e00*/  R2UR UR5, R83 ;  /* 0x00000000530572ca */ /* 0x000fdc00000e0000 */
[----:B------:R-:W2:Y:S01]  /*0e10*/  LDCU UR5, c[0x0][UR5+0x2b0] ;  /* 0x00005600050577ac */ /* 0x000ea20008000800 */
[----:B------:R-:W-:-:S05]  /*0e20*/  CS2R.32 R83, SR_CgaSize ;  /* 0x0000000000537805 */ /* 0x000fca0000008a00 */
[----:B------:R-:W-:-:S05]  /*0e30*/  IMAD R83, R83, -0xa0, RZ ;  /* 0xffffff6053537824 */ /* 0x000fca00078e02ff */
[----:B------:R-:W-:-:S14]  /*0e40*/  R2UR UR4, R83 ;  /* 0x00000000530472ca */ /* 0x000fdc00000e0000 */
[----:B------:R-:W3:Y:S01]  /*0e50*/  LDCU UR4, c[0x0][UR4+0x2b4] ;  /* 0x00005680040477ac */ /* 0x000ee20008000800 */
[----:B------:R-:W4:Y:S01]  /*0e60*/  S2UR UR8, SR_CTAID.Y ;  /* 0x00000000000879c3 */ /* 0x000f220000002600 */
[----:B------:R-:W-:-:S05]  /*0e70*/  CS2R.32 R83, SR_CgaSize ;  /* 0x0000000000537805 */ /* 0x000fca0000008a00 */
[----:B------:R-:W-:-:S05]  /*0e80*/  IMAD R83, R83, -0xa0, RZ ;  /* 0xffffff6053537824 */ /* 0x000fca00078e02ff */
[----:B------:R-:W-:-:S14]  /*0e90*/  R2UR UR9, R83 ;  /* 0x00000000530972ca */ /* 0x000fdc00000e0000 */
[----:B------:R-:W3:Y:S01]  /*0ea0*/  LDCU UR9, c[0x0][UR9+0x2a0] ;  /* 0x00005400090977ac */ /* 0x000ee20008000800 */
[----:B------:R-:W3:Y:S01]  /*0eb0*/  LDCU UR21, c[0x0][0xb24] ;  /* 0x00016480ff1577ac */ /* 0x000ee20008000800 */
[----:B------:R-:W1:Y:S01]  /*0ec0*/  S2UR UR36, SR_CTAID.Z ;  /* 0x00000000002479c3 */ /* 0x000e620000002700 */
[----:B------:R-:W-:-:S05]  /*0ed0*/  CS2R.32 R83, SR_CgaSize ;  /* 0x0000000000537805 */ /* 0x000fca0000008a00 */
[----:B------:R-:W-:-:S05]  /*0ee0*/  IMAD R83, R83, -0xa0, RZ ;  /* 0xffffff6053537824 */ /* 0x000fca00078e02ff */
[----:B------:R-:W-:-:S14]  /*0ef0*/  R2UR UR63, R83 ;  /* 0x00000000533f72ca */ /* 0x000fdc00000e0000 */
[----:B------:R-:W3:Y:S01]  /*0f00*/  LDCU UR63, c[0x0][UR63+0x2a4] ;  /* 0x000054803f3f77ac */ /* 0x000ee20008000800 */
[----:B------:R-:W3:Y:S01]  /*0f10*/  LDCU UR42, c[0x0][0xb24] ;  /* 0x00016480ff2a77ac */ /* 0x000ee20008000800 */
[----:B-1----:R-:W-:Y:S01]  /*0f20*/  I2FP.F32.U32 R3, UR7 ;  /* 0x0000000700037c45 */ /* 0x002fe20008201000 */
[----:B------:R-:W1:Y:S04]  /*0f30*/  LDCU UR28, c[0x0][0xb30] ;  /* 0x00016600ff1c77ac */ /* 0x000e680008000800 */
[----:B--2---:R-:W-:Y:S01]  /*0f40*/  FMUL R3, R3, UR5 ;  /* 0x0000000503037c20 */ /* 0x004fe20008400000 */
[----:B------:R-:W-:Y:S01]  /*0f50*/  USHF.L.U32 UR26, UR47, 0xb, URZ ;  /* 0x0000000b2f1a7899 */ /* 0x000fe200080006ff */
[----:B----4-:R-:W-:Y:S01]  /*0f60*/  I2FP.F32.U32 R2, UR8 ;  /* 0x0000000800027c45 */ /* 0x010fe20008201000 */
[----:B---3--:R-:W-:-:S03]  /*0f70*/  UISETP.GE.AND UP2, UPT, UR21, 0x1, UPT ;  /* 0x000000011500788c */ /* 0x008fc6000bf46270 */
[----:B------:R-:W2:Y:S01]  /*0f80*/  F2I.U32.TRUNC.NTZ R3, R3 ;  /* 0x0000000300037305 */ /* 0x000ea2000020f000 */
[----:B------:R-:W-:Y:S01]  /*0f90*/  UMOV UR16, UR7 ;  /* 0x0000000700107c82 */ /* 0x000fe20008000000 */
[----:B------:R-:W-:Y:S01]  /*0fa0*/  FMUL R2, R2, UR4 ;  /* 0x0000000402027c20 */ /* 0x000fe20008400000 */
[----:B------:R-:W-:-:S05]  /*0fb0*/  UMOV UR20, UR8 ;  /* 0x0000000800147c82 */ /* 0x000fca0008000000 */
[----:B------:R-:W3:Y:S01]  /*0fc0*/  F2I.U32.TRUNC.NTZ R2, R2 ;  /* 0x0000000200027305 */ /* 0x000ee2000020f000 */
[----:B--2---:R-:W-:Y:S02]  /*0fd0*/  R2UR UR4, R3 ;  /* 0x00000000030472ca */ /* 0x004fe400000e0000 */
[----:B---3--:R-:W-:Y:S02]  /*0fe0*/  R2UR UR6, R2 ;  /* 0x00000000020672ca */ /* 0x008fe400000e0000 */
[----:B------:R-:W-:-:S09]  /*0ff0*/  PRMT R2, RZ, 0x7610, R2 ;  /* 0x00007610ff027816 */ /* 0x000fd20000000002 */
[----:B------:R-:W-:-:S04]  /*1000*/  UIADD3 UR5, UPT, UPT, -UR4, URZ, URZ ;  /* 0x000000ff04057290 */ /* 0x000fc8000fffe1ff */
[----:B------:R-:W-:Y:S02]  /*1010*/  UIMAD UR5, UR9, UR5, UR7 ;  /* 0x00000005090572a4 */ /* 0x000fe4000f8e0207 */
[----:B------:R-:W-:-:S04]  /*1020*/  UIADD3 UR4, UPT, UPT, -UR6, URZ, URZ ;  /* 0x000000ff06047290 */ /* 0x000fc8000fffe1ff */
[----:B------:R-:W-:Y:S01]  /*1030*/  IMAD.U32 R83, RZ, RZ, UR5 ;  /* 0x00000005ff537e24 */ /* 0x000fe2000f8e00ff */
[----:B------:R-:W-:Y:S01]  /*1040*/  UIMAD UR63, UR63, UR4, UR8 ;  /* 0x000000043f3f72a4 */ /* 0x000fe2000f8e0208 */
[----:B-1----:R-:W-:Y:S11]  /*1050*/  BRA.U UP4, `(.L_x_17) ;  /* 0x0000000104287547 */ /* 0x002ff6000b800000 */
[----:B------:R-:W-:Y:S01]  /*1060*/  R2UR UR4, R83 ;  /* 0x00000000530472ca */ /* 0x000fe200000e0000 */
[----:B------:R-:W-:Y:S02]  /*1070*/  UISETP.NE.AND UP0, UPT, UR63, URZ, UPT ;  /* 0x000000ff3f00728c */ /* 0x000fe4000bf05270 */
[----:B------:R-:W-:-:S10]  /*1080*/  UISETP.NE.AND UP1, UPT, UR63, 0x1, UPT ;  /* 0x000000013f00788c */ /* 0x000fd4000bf25270 */
[----:B------:R-:W-:-:S04]  /*1090*/  UISETP.EQ.OR UP0, UPT, UR4, URZ, !UP0 ;  /* 0x000000ff0400728c */ /* 0x000fc8000c702670 */
[----:B------:R-:W-:Y:S02]  /*10a0*/  USEL UR5, URZ, 0x1, !UP0 ;  /* 0x00000001ff057887 */ /* 0x000fe4000c000000 */
[----:B------:R-:W-:Y:S02]  /*10b0*/  UISETP.NE.AND UP0, UPT, UR4, URZ, UPT ;  /* 0x000000ff0400728c */ /* 0x000fe4000bf05270 */
[----:B------:R-:W-:-:S04]  /*10c0*/  USEL UR4, URZ, 0x2, UP1 ;  /* 0x00000002ff047887 */ /* 0x000fc80008800000 */
[----:B------:R-:W-:-:S04]  /*10d0*/  USEL UR4, UR4, 0x2, UP0 ;  /* 0x0000000204047887 */ /* 0x000fc80008000000 */
[----:B------:R-:W-:-:S06]  /*10e0*/  UIADD3 UR4, UPT, UPT, UR5, UR4, URZ ;  /* 0x0000000405047290 */ /* 0x000fcc000fffe0ff */
[----:B------:R-:W-:Y:S02]  /*10f0*/  MOV R2, UR4 ;  /* 0x0000000400027c02 */ /* 0x000fe40008000f00 */
.L_x_17:
[----:B------:R-:W-:Y:S05]  /*1100*/  BRA.U !UP2, `(.L_x_18) ;  /* 0x000000010ad47547 */ /* 0x000fea000b800000 */
[----:B------:R-:W1:Y:S01]  /*1110*/  LDCU.128 UR12, c[0x0][0xb10] ;  /* 0x00016200ff0c77ac */ /* 0x000e620008000c00 */
[----:B------:R-:W2:Y:S01]  /*1120*/  LDCU UR6, c[0x0][0x370] ;  /* 0x00006e00ff0677ac */ /* 0x000ea20008000800 */
[----:B------:R-:W3:Y:S01]  /*1130*/  LDCU UR5, c[0x0][0x374] ;  /* 0x00006e80ff0577ac */ /* 0x000ee20008000800 */
[----:B------:R-:W4:Y:S01]  /*1140*/  LDCU UR27, c[0x0][0xb0c] ;  /* 0x00016180ff1b77ac */ /* 0x000f220008000800 */
[----:B------:R-:W4:Y:S01]  /*1150*/  LDCU UR4, c[0x0][0xb20] ;  /* 0x00016400ff0477ac */ /* 0x000f220008000800 */
[----:B------:R-:W4:Y:S01]  /*1160*/  LDCU.64 UR8, c[0x0][0xb28] ;  /* 0x00016500ff0877ac */ /* 0x000f220008000a00 */
[----:B-1----:R-:W-:Y:S02]  /*1170*/  UISETP.NE.AND UP0, UPT, UR14, 0x1, UPT ;  /* 0x000000010e00788c */ /* 0x002fe4000bf05270 */
[----:B---3--:R-:W-:Y:S02]  /*1180*/  UIMAD.WIDE.U32 UR10, UR5, UR15, URZ ;  /* 0x0000000f050a72a5 */ /* 0x008fe4000f8e00ff */
[----:B--2---:R-:W-:-:S02]  /*1190*/  UIMAD.WIDE.U32 UR22, UR6, UR12, URZ ;  /* 0x0000000c061672a5 */ /* 0x004fc4000f8e00ff */
[----:B----4-:R-:W-:Y:S02]  /*11a0*/  UISETP.NE.AND UP1, UPT, UR27, 0x1, UPT ;  /* 0x000000011b00788c */ /* 0x010fe4000bf25270 */
[----:B------:R-:W-:Y:S01]  /*11b0*/  UISETP.NE.AND UP2, UPT, UR21, 0x1, UPT ;  /* 0x000000011500788c */ /* 0x000fe2000bf45270 */
[----:B------:R-:W-:Y:S02]  /*11c0*/  UMOV UR10, UR11 ;  /* 0x0000000b000a7c82 */ /* 0x000fe40008000000 */
[----:B------:R-:W-:Y:S01]  /*11d0*/  UMOV UR22, UR23 ;  /* 0x0000001700167c82 */ /* 0x000fe20008000000 */
[----:B------:R-:W-:Y:S02]  /*11e0*/  @UP0 USHF.R.U32.HI UR5, URZ, UR4, UR10 ;  /* 0x00000004ff050299 */ /* 0x000fe4000801160a */
[----:B------:R-:W-:Y:S02]  /*11f0*/  UIMAD.WIDE.U32 UR24, UR20, UR15, URZ ;  /* 0x0000000f141872a5 */ /* 0x000fe4000f8e00ff */
[----:B------:R-:W-:-:S02]  /*1200*/  UIMAD.WIDE.U32 UR10, UR5, UR8, URZ ;  /* 0x00000008050a72a5 */ /* 0x000fc4000f8e00ff */
[----:B------:R-:W-:Y:S02]  /*1210*/  @UP1 USHF.R.U32.HI UR6, URZ, UR13, UR22 ;  /* 0x0000000dff061299 */ /* 0x000fe40008011616 */
[----:B------:R-:W-:Y:S02]  /*1220*/  UIMAD.WIDE.U32 UR18, UR16, UR12, URZ ;  /* 0x0000000c101272a5 */ /* 0x000fe4000f8e00ff */
[----:B------:R-:W-:Y:S01]  /*1230*/  UIMAD.WIDE.U32 UR22, UR6, UR8, URZ ;  /* 0x00000008061672a5 */ /* 0x000fe2000f8e00ff */
[----:B------:R-:W-:Y:S01]  /*1240*/  UMOV UR24, UR25 ;  /* 0x0000001900187c82 */ /* 0x000fe20008000000 */
[----:B------:R-:W-:Y:S01]  /*1250*/  UMOV UR10, UR11 ;  /* 0x0000000b000a7c82 */ /* 0x000fe20008000000 */
[----:B------:R-:W-:Y:S02]  /*1260*/  USHF.R.U32.HI UR24, URZ, UR4, UR24 ;  /* 0x00000004ff187299 */ /* 0x000fe40008011618 */
[----:B------:R-:W-:Y:S02]  /*1270*/  @UP2 USHF.R.U32.HI UR5, URZ, UR9, UR10 ;  /* 0x00000009ff052299 */ /* 0x000fe4000801160a */
[----:B------:R-:W-:Y:S01]  /*1280*/  UMOV UR7, UR23 ;  /* 0x0000001700077c82 */ /* 0x000fe20008000000 */
[----:B------:R-:W-:Y:S01]  /*1290*/  UMOV UR18, UR19 ;  /* 0x0000001300127c82 */ /* 0x000fe20008000000 */
[----:B------:R-:W-:-:S02]  /*12a0*/  @UP2 USHF.R.U32.HI UR6, URZ, UR9, UR7 ;  /* 0x00000009ff062299 */ /* 0x000fc40008011607 */
[----:B------:R-:W-:Y:S02]  /*12b0*/  USHF.R.U32.HI UR13, URZ, UR13, UR18 ;  /* 0x0000000dff0d7299 */ /* 0x000fe40008011612 */
[----:B------:R-:W-:Y:S02]  /*12c0*/  USEL UR4, UR20, UR24, !UP0 ;  /* 0x0000001814047287 */ /* 0x000fe4000c000000 */
[----:B------:R-:W-:Y:S02]  /*12d0*/  UIMAD UR7, UR5, UR21, URZ ;  /* 0x00000015050772a4 */ /* 0x000fe4000f8e02ff */
[----:B------:R-:W-:Y:S02]  /*12e0*/  USEL UR5, UR16, UR13, !UP1 ;  /* 0x0000000d10057287 */ /* 0x000fe4000c800000 */
[----:B------:R-:W-:Y:S02]  /*12f0*/  UIMAD UR12, UR6, UR21, URZ ;  /* 0x00000015060c72a4 */ /* 0x000fe4000f8e02ff */
[----:B------:R-:W-:-:S02]  /*1300*/  UISETP.GE.AND UP0, UPT, UR4, UR7, UPT ;  /* 0x000000070400728c */ /* 0x000fc4000bf06270 */
[----:B------:R-:W-:Y:S02]  /*1310*/  UIMAD.WIDE.U32 UR10, UR4, UR8, URZ ;  /* 0x00000008040a72a5 */ /* 0x000fe4000f8e00ff */
[----:B------:R-:W-:Y:S02]  /*1320*/  UISETP.GE.OR UP0, UPT, UR5, UR12, UP0 ;  /* 0x0000000c0500728c */ /* 0x000fe40008706670 */
[----:B------:R-:W-:Y:S02]  /*1330*/  UIMAD.WIDE.U32 UR12, UR5, UR8, URZ ;  /* 0x00000008050c72a5 */ /* 0x000fe4000f8e00ff */
[----:B------:R-:W-:Y:S01]  /*1340*/  UIADD3 UR10, UPT, UPT, -UR4, URZ, URZ ;  /* 0x000000ff040a7290 */ /* 0x000fe2000fffe1ff */
[----:B------:R-:W-:Y:S01]  /*1350*/  UMOV UR8, UR11 ;  /* 0x0000000b00087c82 */ /* 0x000fe20008000000 */
[----:B------:R-:W-:Y:S02]  /*1360*/  UIADD3 UR11, UPT, UPT, -UR5, URZ, URZ ;  /* 0x000000ff050b7290 */ /* 0x000fe4000fffe1ff */
[----:B------:R-:W-:-:S03]  /*1370*/  USHF.R.U32.HI UR8, URZ, UR9, UR8 ;  /* 0x00000009ff087299 */ /* 0x000fc60008011608 */
[----:B------:R-:W-:Y:S01]  /*1380*/  @!UP0 UMOV UR7, UR13 ;  /* 0x0000000d00078c82 */ /* 0x000fe20008000000 */
[----:B------:R-:W-:Y:S02]  /*1390*/  UIMAD UR20, UR14, UR10, UR20 ;  /* 0x0000000a0e1472a4 */ /* 0x000fe4000f8e0214 */
[----:B------:R-:W-:Y:S02]  /*13a0*/  USEL UR8, UR4, UR8, !UP2 ;  /* 0x0000000804087287 */ /* 0x000fe4000d000000 */
[----:B------:R-:W-:Y:S02]  /*13b0*/  @!UP0 USHF.R.U32.HI UR7, URZ, UR9, UR7 ;  /* 0x00000009ff078299 */ /* 0x000fe40008011607 */
[----:B------:R-:W-:Y:S02]  /*13c0*/  UIADD3 UR9, UPT, UPT, -UR8, URZ, URZ ;  /* 0x000000ff08097290 */ /* 0x000fe4000fffe1ff */
[----:B------:R-:W-:Y:S02]  /*13d0*/  @!UP0 USEL UR7, UR5, UR7, !UP2 ;  /* 0x0000000705078287 */ /* 0x000fe4000d000000 */
[----:B------:R-:W-:-:S02]  /*13e0*/  UIMAD UR9, UR21, UR9, UR4 ;  /* 0x00000009150972a4 */ /* 0x000fc4000f8e0204 */
[----:B------:R-:W-:Y:S02]  /*13f0*/  @!UP0 UIADD3 UR8, UPT, UPT, UR8, -UR7, URZ ;  /* 0x8000000708088290 */ /* 0x000fe4000fffe0ff */
[----:B------:R-:W-:Y:S02]  /*1400*/  @!UP0 UIMAD UR6, UR9, UR6, UR7 ;  /* 0x00000006090682a4 */ /* 0x000fe4000f8e0207 */
[----:B------:R-:W-:Y:S02]  /*1410*/  @!UP0 UIMAD UR4, UR8, UR21, UR5 ;  /* 0x00000015080482a4 */ /* 0x000fe4000f8e0205 */
[----:B------:R-:W-:Y:S02]  /*1420*/  UIMAD UR16, UR27, UR11, UR16 ;  /* 0x0000000b1b1072a4 */ /* 0x000fe4000f8e0210 */
[----:B------:R-:W-:Y:S01]  /*1430*/  UIMAD UR20, UR4, UR14, UR20 ;  /* 0x0000000e041472a4 */ /* 0x000fe2000f8e0214 */
[----:B------:R-:W-:Y:S02]  /*1440*/  @!UP0 UMOV UR5, UR6 ;  /* 0x0000000600058c82 */ /* 0x000fe40008000000 */
[----:B------:R-:W-:-:S12]  /*1450*/  UIMAD UR16, UR5, UR27, UR16 ;  /* 0x0000001b051072a4 */ /* 0x000fd8000f8e0210 */
.L_x_18:
[----:B------:R-:W-:Y:S02]  /*1460*/  UISETP.NE.AND UP1, UPT, UR28, 0x1, UPT ;  /* 0x000000011c00788c */ /* 0x000fe4000bf25270 */
[----:B------:R-:W-:Y:S02]  /*1470*/  UISETP.NE.AND UP0, UPT, UR17, 0x2, UPT ;  /* 0x000000021100788c */ /* 0x000fe4000bf05270 */
[----:B------:R-:W-:-:S05]  /*1480*/  ULOP3.LUT UR23, UR26, 0x800, URZ, 0xc0, !UPT ;  /* 0x000008001a177892 */ /* 0x000fca000f8ec0ff */
[----:B------:R-:W-:Y:S07]  /*1490*/  BRA.U UP1, `(.L_x_19) ;  /* 0x0000000101447547 */ /* 0x000fee000b800000 */
[----:B------:R-:W1:Y:S01]  /*14a0*/  LDCU.128 UR8, c[0x0][0xb10] ;  /* 0x00016200ff0877ac */ /* 0x000e620008000c00 */
[----:B------:R-:W2:Y:S01]  /*14b0*/  LDCU UR12, c[0x0][0xb0c] ;  /* 0x00016180ff0c77ac */ /* 0x000ea20008000800 */
[----:B------:R-:W3:Y:S01]  /*14c0*/  LDCU UR13, c[0x0][0xb20] ;  /* 0x00016400ff0d77ac */ /* 0x000ee20008000800 */
[----:B-1----:R-:W-:Y:S02]  /*14d0*/  UIMAD.WIDE.U32 UR6, UR16, UR8, URZ ;  /* 0x00000008100672a5 */ /* 0x002fe4000f8e00ff */
[----:B------:R-:W-:Y:S02]  /*14e0*/  UIMAD.WIDE.U32 UR4, UR20, UR11, URZ ;  /* 0x0000000b140472a5 */ /* 0x000fe4000f8e00ff */
[----:B--2---:R-:W-:Y:S02]  /*14f0*/  UISETP.NE.AND UP2, UPT, UR12, 0x1, UPT ;  /* 0x000000010c00788c */ /* 0x004fe4000bf45270 */
[----:B------:R-:W-:Y:S01]  /*1500*/  UISETP.NE.AND UP1, UPT, UR10, 0x1, UPT ;  /* 0x000000010a00788c */ /* 0x000fe2000bf25270 */
[----:B------:R-:W-:-:S02]  /*1510*/  UMOV UR6, UR7 ;  /* 0x0000000700067c82 */ /* 0x000fc40008000000 */
[----:B------:R-:W-:Y:S01]  /*1520*/  UMOV UR4, UR5 ;  /* 0x0000000500047c82 */ /* 0x000fe20008000000 */
[----:B------:R-:W-:Y:S02]  /*1530*/  USHF.R.U32.HI UR6, URZ, UR9, UR6 ;  /* 0x00000009ff067299 */ /* 0x000fe40008011606 */
[----:B---3--:R-:W-:Y:S02]  /*1540*/  USHF.R.U32.HI UR4, URZ, UR13, UR4 ;  /* 0x0000000dff047299 */ /* 0x008fe40008011604 */
[----:B------:R-:W-:Y:S02]  /*1550*/  USEL UR5, UR16, UR6, !UP2 ;  /* 0x0000000610057287 */ /* 0x000fe4000d000000 */
[----:B------:R-:W-:-:S04]  /*1560*/  USEL UR4, UR20, UR4, !UP1 ;  /* 0x0000000414047287 */ /* 0x000fc8000c800000 */
[----:B------:R-:W-:Y:S02]  /*1570*/  UIADD3 UR6, UPT, UPT, UR5, -UR4, URZ ;  /* 0x8000000405067290 */ /* 0x000fe4000fffe0ff */
[----:B------:R-:W-:Y:S02]  /*1580*/  UIADD3 UR4, UPT, UPT, -UR5, UR4, URZ ;  /* 0x0000000405047290 */ /* 0x000fe4000fffe1ff */
[----:B------:R-:W-:Y:S02]  /*1590*/  UIMAD UR20, UR6, UR10, UR20 ;  /* 0x0000000a061472a4 */ /* 0x000fe4000f8e0214 */
[----:B------:R-:W-:-:S12]  /*15a0*/  UIMAD UR16, UR4, UR12, UR16 ;  /* 0x0000000c041072a4 */ /* 0x000fd8000f8e0210 */
.L_x_19:
[----:B------:R-:W-:Y:S05]  /*15b0*/  BRA.U !UP5, `(.L_x_20) ;  /* 0x000000010d0c7547 */ /* 0x000fea000b800000 */
[----:B------:R-:W-:Y:S01]  /*15c0*/  UCGABAR_WAIT ;  /* 0x0000000000007dc7 */ /* 0x000fe20008000000 */
[----:B------:R-:W-:Y:S01]  /*15d0*/  CCTL.IVALL ;  /* 0x00000000ff00798f */ /* 0x000fe20002000000 */
[----:B------:R-:W-:Y:S05]  /*15e0*/  BRA `(.L_x_21) ;  /* 0x0000000000047947 */ /* 0x000fea0003800000 */
.L_x_20:
[----:B------:R-:W-:Y:S06]  /*15f0*/  BAR.SYNC.DEFER_BLOCKING 0x0 ;  /* 0x0000000000007b1d */ /* 0x000fec0000010000 */
.L_x_21:
[----:B------:R-:W-:Y:S05]  /*1600*/  BRA.U UP0, `(.L_x_22) ;  /* 0x0000001100d87547 */ /* 0x000fea000b800000 */
[----:B------:R-:W1:Y:S01]  /*1610*/  LDCU UR6, c[0x0][0x38c] ;  /* 0x00007180ff0677ac */ /* 0x000e620008000800 */
[----:B------:R-:W-:Y:S01]  /*1620*/  PLOP3.LUT P1, PT, PT, PT, UP3, 0x80, 0x8 ;  /* 0x000000000008781c */ /* 0x000fe20003f2f038 */
[----:B------:R-:W-:Y:S01]  /*1630*/  IMAD.MOV.U32 R12, RZ, RZ, 0x1 ;  /* 0x00000001ff0c7424 */ /* 0x000fe200078e00ff */
[----:B------:R-:W-:Y:S01]  /*1640*/  ISETP.EQ.OR P2, PT, R0, RZ, P3 ;  /* 0x000000ff0000720c */ /* 0x000fe20001f42670 */
[----:B------:R-:W-:Y:S01]  /*1650*/  UISETP.NE.AND UP1, UPT, UR17, URZ, UPT ;  /* 0x000000ff1100728c */ /* 0x000fe2000bf25270 */
[----:B------:R-:W-:Y:S02]  /*1660*/  PLOP3.LUT P1, PT, P1, PT, PT, 0x8, 0x80 ;  /* 0x000000000080781c */ /* 0x000fe40000f2e170 */
[----:B------:R-:W-:Y:S01]  /*1670*/  CS2R R10, SRZ ;  /* 0x00000000000a7805 */ /* 0x000fe2000001ff00 */
[----:B------:R-:W-:Y:S01]  /*1680*/  IMAD.MOV.U32 R9, RZ, RZ, RZ ;  /* 0x000000ffff097224 */ /* 0x000fe200078e00ff */
[----:B------:R-:W2:Y:S01]  /*1690*/  LDCU UR43, c[0x0][0x370] ;  /* 0x00006e00ff2b77ac */ /* 0x000ea20008000800 */
[----:B------:R-:W-:Y:S01]  /*16a0*/  IMAD.MOV.U32 R8, RZ, RZ, 0x1 ;  /* 0x00000001ff087424 */ /* 0x000fe200078e00ff */
[----:B------:R-:W3:Y:S01]  /*16b0*/  LDCU.64 UR38, c[0x0][0x348] ;  /* 0x00006900ff2677ac */ /* 0x000ee20008000a00 */
[----:B------:R-:W-:-:S02]  /*16c0*/  USHF.R.U32.HI UR48, URZ, 0x6, UR23 ;  /* 0x00000006ff307899 */ /* 0x000fc40008011617 */
[----:B-1----:R-:W-:Y:S02]  /*16d0*/  UIADD3 UR5, UPT, UPT, UR6, 0x7f, URZ ;  /* 0x0000007f06057890 */ /* 0x002fe4000fffe0ff */
[----:B------:R-:W-:Y:S02]  /*16e0*/  UIADD3 UR49, UPT, UPT, UR6, 0xfe, URZ ;  /* 0x000000fe06317890 */ /* 0x000fe4000fffe0ff */
[----:B------:R-:W-:Y:S01]  /*16f0*/  USHF.R.S32.HI UR4, URZ, 0x1f, UR5 ;  /* 0x0000001fff047899 */ /* 0x000fe20008011405 */
[----:B------:R-:W1:Y:S03]  /*1700*/  LDCU UR41, c[0x0][0x374] ;  /* 0x00006e80ff2977ac */ /* 0x000e660008000800 */
[----:B------:R-:W-:Y:S02]  /*1710*/  ULEA.HI UR4, UR4, UR5, URZ, 0x7 ;  /* 0x0000000504047291 */ /* 0x000fe4000f8f38ff */
[----:B------:R-:W-:-:S02]  /*1720*/  USEL UR29, UR40, 0x2, UP1 ;  /* 0x00000002281d7887 */ /* 0x000fc40008800000 */
[----:B------:R-:W-:Y:S02]  /*1730*/  USHF.R.S32.HI UR45, URZ, 0x7, UR4 ;  /* 0x00000007ff2d7899 */ /* 0x000fe40008011404 */
[----:B------:R-:W-:Y:S02]  /*1740*/  UIADD3 UR4, UPT, UPT, UR6, -0x1, URZ ;  /* 0xffffffff06047890 */ /* 0x000fe4000fffe0ff */
[----:B------:R-:W-:Y:S02]  /*1750*/  UISETP.LT.U32.AND UP0, UPT, UR45, 0x2, UPT ;  /* 0x000000022d00788c */ /* 0x000fe4000bf01070 */
[----:B------:R-:W-:Y:S02]  /*1760*/  UISETP.GE.U32.AND UP2, UPT, UR4, -0xff, UPT ;  /* 0xffffff010400788c */ /* 0x000fe4000bf46070 */
[----:B------:R-:W-:Y:S01]  /*1770*/  USEL UR44, UR45, 0x2, UP0 ;  /* 0x000000022d2c7887 */ /* 0x000fe20008000000 */
[----:B------:R-:W-:-:S03]  /*1780*/  UMOV UR21, URZ ;  /* 0x000000ff00157c82 */ /* 0x000fc60008000000 */
[----:B------:R-:W-:Y:S02]  /*1790*/  UIADD3 UR22, UPT, UPT, UR44, -0x1, URZ ;  /* 0xffffffff2c167890 */ /* 0x000fe4000fffe0ff */
[----:B------:R-:W-:-:S03]  /*17a0*/  UIADD3 UR46, UPT, UPT, UR45, -UR44, URZ ;  /* 0x8000002c2d2e7290 */ /* 0x000fc6000fffe0ff */
[----:B------:R-:W-:-:S04]  /*17b0*/  @UP2 UIADD3 UR22, UPT, UPT, UR44, URZ, URZ ;  /* 0x000000ff2c162290 */ /* 0x000fc8000fffe0ff */
[----:B-123--:R-:W-:-:S12]  /*17c0*/  UIADD3 UR22, UPT, UPT, UR22, 0x1, URZ ;  /* 0x0000000116167890 */ /* 0x00efd8000fffe0ff */
.L_x_42:
[----:B------:R-:W-:Y:S01]  /*17d0*/  UISETP.NE.AND UP0, UPT, UR47, URZ, UPT ;  /* 0x000000ff2f00728c */ /* 0x000fe2000bf05270 */
[----:B-1----:R-:W1:Y:S08]  /*17e0*/  S2UR UR47, SR_CgaCtaId ;  /* 0x00000000002f79c3 */ /* 0x002e700000008800 */
[----:B------:R-:W-:Y:S05]  /*17f0*/  BRA.U UP0, `(.L_x_23) ;  /* 0x0000000100347547 */ /* 0x000fea000b800000 */
[----:B------:R-:W2:Y:S01]  /*1800*/  S2R R0, SR_CgaCtaId ;  /* 0x0000000000007919 */ /* 0x000ea20000008800 */
[----:B------:R-:W-:Y:S02]  /*1810*/  MOV R3, 0x400 ;  /* 0x0000040000037802 */ /* 0x000fe40000000f00 */
[----:B------:R-:W-:Y:S02]  /*1820*/  SHF.L.U32 R2, R8, 0x1f, RZ ;  /* 0x0000001f08027819 */ /* 0x000fe400000006ff */
[----:B--2---:R-:W-:-:S05]  /*1830*/  LEA R0, R0, R3, 0x18 ;  /* 0x0000000300007211 */ /* 0x004fca00078ec0ff */
[----:B------:R-:W-:-:S04]  /*1840*/  IMAD R3, R9, 0x8, R0 ;  /* 0x0000000809037824 */ /* 0x000fc800078e0200 */
[----:B------:R-:W2:Y:S02]  /*1850*/  SYNCS.PHASECHK.TRANS64.TRYWAIT P0, [R3+URZ+0xe0], R2 ;  /* 0x0000e002030075a7 */ /* 0x000ea400080011ff */
[----:B--2---:R-:W-:Y:S05]  /*1860*/  @!P0 BRA `(.L_x_24) ;  /* 0x0000007c00c88947 */ /* 0x004fea0003800000 */
.L_x_136:
[----:B------:R-:W-:Y:S01]  /*1870*/  VIADD R9, R9, 0x1 ;  /* 0x0000000109097836 */ /* 0x000fe20000000000 */
[----:B------:R2:W-:Y:S04]  /*1880*/  SYNCS.ARRIVE.TRANS64.A1T0 RZ, [R3+URZ+0xd0], RZ ;  /* 0x0000d0ff03ff79a7 */ /* 0x0005e800081000ff */
[----:B------:R-:W-:-:S04]  /*1890*/  ISETP.NE.AND P0, PT, R9, 0x2, PT ;  /* 0x000000020900780c */ /* 0x000fc80003f05270 */
[----:B------:R-:W-:Y:S02]  /*18a0*/  SEL R9, R9, RZ, P0 ;  /* 0x000000ff09097207 */ /* 0x000fe40000000000 */
[----:B--2---:R-:W-:-:S04]  /*18b0*/  SEL R3, RZ, 0x1, P0 ;  /* 0x00000001ff037807 */ /* 0x004fc80000000000 */
[----:B------:R-:W-:-:S07]  /*18c0*/  LOP3.LUT R8, R8, R3, RZ, 0x3c, !PT ;  /* 0x0000000308087212 */ /* 0x000fce00078e3cff */
.L_x_23:
[----:B------:R-:W-:Y:S01]  /*18d0*/  UMOV UR13, 0x400 ;  /* 0x00000400000d7882 */ /* 0x000fe20000000000 */
[----:B------:R-:W-:Y:S01]  /*18e0*/  SHF.L.U32 R0, R12, 0x1f, RZ ;  /* 0x0000001f0c007819 */ /* 0x000fe200000006ff */
[----:B-1----:R-:W-:Y:S02]  /*18f0*/  ULEA UR13, UR47, UR13, 0x18 ;  /* 0x0000000d2f0d7291 */ /* 0x002fe4000f8ec0ff */
[----:B------:R-:W-:Y:S02]  /*1900*/  UISETP.GE.U32.AND UP0, UPT, UR49, 0xff, UPT ;  /* 0x000000ff3100788c */ /* 0x000fe4000bf06070 */
[----:B------:R-:W-:Y:S02]  /*1910*/  ULEA UR4, UR21, UR13, 0x3 ;  /* 0x0000000d15047291 */ /* 0x000fe4000f8e18ff */
[----:B------:R-:W-:Y:S02]  /*1920*/  USHF.L.U32 UR19, UR20, 0x8, URZ ;  /* 0x0000000814137899 */ /* 0x000fe400080006ff */
[----:B------:R-:W-:Y:S01]  /*1930*/  ULEA UR35, UR16, UR48, 0x6 ;  /* 0x0000003010237291 */ /* 0x000fe2000f8e30ff */
[----:B------:R-:W-:-:S04]  /*1940*/  UMOV UR14, URZ ;  /* 0x000000ff000e7c82 */ /* 0x000fc80008000000 */
[----:B------:R1:W2:Y:S01]  /*1950*/  SYNCS.PHASECHK.TRANS64.TRYWAIT P0, [UR4+0x10], R0 ;  /* 0x00001000ff0075a7 */ /* 0x0002a20008001104 */
[----:B------:R-:W-:Y:S06]  /*1960*/  BRA.U !UP0, `(.L_x_25) ;  /* 0x0000000108f07547 */ /* 0x000fec000b800000 */
[----:B------:R-:W-:Y:S01]  /*1970*/  UMOV UR15, URZ ;  /* 0x000000ff000f7c82 */ /* 0x000fe20008000000 */
[----:B------:R-:W-:-:S05]  /*1980*/  UMOV UR4, UR21 ;  /* 0x0000001500047c82 */ /* 0x000fca0008000000 */
.L_x_31:
[----:B------:R-:W-:Y:S01]  /*1990*/  ULEA UR33, UR4, UR13, 0x3 ;  /* 0x0000000d04217291 */ /* 0x000fe2000f8e18ff */
[----:B--2---:R-:W-:Y:S01]  /*19a0*/  @!P3 MOV R2, 0x14000 ;  /* 0x000140000002b802 */ /* 0x004fe20000000f00 */
[----:B--2-4-:R-:W-:Y:S10]  /*19b0*/  @P0 BRA `(.L_x_26) ;  /* 0x00000000000c0947 */ /* 0x014ff40003800000 */
[----:B------:R-:W-:-:S04]  /*19c0*/  SHF.L.U32 R3, R12, 0x1f, RZ ;  /* 0x0000001f0c037819 */ /* 0x000fc800000006ff */
[----:B------:R-:W2:Y:S02]  /*19d0*/  SYNCS.PHASECHK.TRANS64.TRYWAIT P0, [UR33+0x10], R3 ;  /* 0x00001003ff0075a7 */ /* 0x000ea40008001121 */
[----:B--2---:R-:W-:Y:S05]  /*19e0*/  @!P0 BRA `(.L_x_27) ;  /* 0x0000007c007c8947 */ /* 0x004fea0003800000 */
.L_x_26:
[----:B------:R2:W-:Y:S01]  /*19f0*/  @!P3 SYNCS.ARRIVE.TRANS64 RZ, [UR33], R2 ;  /* 0x00000002ffffb9a7 */ /* 0x0005e20008000021 */
[----:B------:R-:W-:-:S04]  /*1a00*/  ULOP3.LUT UR5, UR29, 0x2, URZ, 0xfc, !UPT ;  /* 0x000000021d057892 */ /* 0x000fc8000f8efcff */
[----:B------:R-:W-:-:S09]  /*1a10*/  UISETP.NE.AND UP0, UPT, UR5, 0x2, UPT ;  /* 0x000000020500788c */ /* 0x000fd2000bf05270 */
[----:B------:R-:W-:Y:S05]  /*1a20*/  BRA.U UP0, `(.L_x_28) ;  /* 0x0000000100047547 */ /* 0x000fea000b800000 */
[----:B------:R-:W-:Y:S05]  /*1a30*/  BPT.TRAP 0x1 ;  /* 0x000000040000795c */ /* 0x000fea0000300000 */
.L_x_28:
[----:B------:R-:W-:Y:S04]  /*1a40*/  BSSY.RECONVERGENT B0, `(.L_x_29) ;  /* 0x0000003000007945 */ /* 0x000fe80003800200 */
[----:B------:R-:W-:Y:S05]  /*1a50*/  @P2 BRA `(.L_x_30) ;  /* 0x0000000000042947 */ /* 0x000fea0003800000 */
[----:B------:R-:W-:Y:S05]  /*1a60*/  BPT.TRAP 0x1 ;  /* 0x000000040000795c */ /* 0x000fea0000300000 */
.L_x_30:
[----:B------:R-:W-:Y:S05]  /*1a70*/  BSYNC.RECONVERGENT B0 ;  /* 0x0000000000007941 */ /* 0x000fea0003800200 */
.L_x_29:
[----:B------:R-:W-:Y:S02]  /*1a80*/  UIADD3 UR5, UPT, UPT, UR4, 0x1, URZ ;  /* 0x0000000104057890 */ /* 0x000fe4000fffe0ff */
[----:B------:R-:W-:Y:S02]  /*1a90*/  ULEA UR24, UR4, UR23, 0xd ;  /* 0x0000001704187291 */ /* 0x000fe4000f8e68ff */
[----:B------:R-:W-:Y:S02]  /*1aa0*/  UISETP.NE.AND UP0, UPT, UR5, 0x2, UPT ;  /* 0x000000020500788c */ /* 0x000fe4000bf05270 */
[----:B------:R-:W-:Y:S02]  /*1ab0*/  ULEA UR8, UR4, UR13, 0x10 ;  /* 0x0000000d04087291 */ /* 0x000fe4000f8e80ff */
[----:B------:R-:W-:Y:S02]  /*1ac0*/  USEL UR6, URZ, 0x1, UP0 ;  /* 0x00000001ff067887 */ /* 0x000fe40008000000 */
[----:B------:R-:W-:-:S02]  /*1ad0*/  USEL UR21, UR5, URZ, UP0 ;  /* 0x000000ff05157287 */ /* 0x000fc40008000000 */
[----:B------:R-:W-:Y:S02]  /*1ae0*/  UIADD3 UR4, UP0, UPT, UR38, 0x180, URZ ;  /* 0x0000018026047890 */ /* 0x000fe4000ff1e0ff */
[----:B------:R-:W-:Y:S01]  /*1af0*/  ULEA UR5, UR21, UR13, 0x3 ;  /* 0x0000000d15057291 */ /* 0x000fe2000f8e18ff */
[----:B------:R-:W-:Y:S01]  /*1b00*/  LOP3.LUT R12, R12, UR6, RZ, 0x3c, !PT ;  /* 0x000000060c0c7c12 */ /* 0x000fe2000f8e3cff */
[----:B------:R-:W-:Y:S02]  /*1b10*/  USHF.L.U32 UR34, UR15, 0x7, URZ ;  /* 0x000000070f227899 */ /* 0x000fe400080006ff */
[----:B------:R-:W-:Y:S01]  /*1b20*/  UIADD3 UR6, UP1, UPT, UR38, 0x80, URZ ;  /* 0x0000008026067890 */ /* 0x000fe2000ff3e0ff */
[----:B-1----:R-:W-:Y:S01]  /*1b30*/  SHF.L.U32 R0, R12, 0x1f, RZ ;  /* 0x0000001f0c007819 */ /* 0x002fe200000006ff */
[----:B------:R-:W-:Y:S02]  /*1b40*/  ULEA UR24, UR24, UR13, 0x1 ;  /* 0x0000000d18187291 */ /* 0x000fe4000f8e08ff */
[----:B------:R-:W-:Y:S01]  /*1b50*/  UIADD3 UR15, UPT, UPT, UR15, 0x1, URZ ;  /* 0x000000010f0f7890 */ /* 0x000fe2000fffe0ff */
[----:B------:R3:W4:Y:S01]  /*1b60*/  SYNCS.PHASECHK.TRANS64.TRYWAIT P0, [UR5+0x10], R0 ;  /* 0x00001000ff0075a7 */ /* 0x0007220008001105 */
[----:B------:R-:W-:-:S02]  /*1b70*/  UIADD3.X UR5, UPT, UPT, URZ, UR39, URZ, UP0, !UPT ;  /* 0x00000027ff057290 */ /* 0x000fc400087fe4ff */
[----:B------:R-:W-:Y:S02]  /*1b80*/  UIADD3.X UR7, UPT, UPT, URZ, UR39, URZ, UP1, !UPT ;  /* 0x00000027ff077290 */ /* 0x000fe40008ffe4ff */
[----:B------:R-:W-:Y:S02]  /*1b90*/  UIADD3 UR32, UPT, UPT, UR24, 0x8800, URZ ;  /* 0x0000880018207890 */ /* 0x000fe4000fffe0ff */
[----:B------:R-:W-:Y:S02]  /*1ba0*/  UISETP.NE.AND UP0, UPT, UR15, UR22, UPT ;  /* 0x000000160f00728c */ /* 0x000fe4000bf05270 */
[----:B------:R-:W-:Y:S02]  /*1bb0*/  UIADD3 UR26, UPT, UPT, UR34, 0x40, URZ ;  /* 0x00000040221a7890 */ /* 0x000fe4000fffe0ff */
[----:B------:R-:W-:Y:S02]  /*1bc0*/  UIADD3 UR24, UPT, UPT, UR24, 0xa800, URZ ;  /* 0x0000a80018187890 */ /* 0x000fe4000fffe0ff */
[----:B------:R-:W-:-:S02]  /*1bd0*/  UIADD3 UR16, UPT, UPT, UR8, 0x10800, URZ ;  /* 0x0001080008107890 */ /* 0x000fc4000fffe0ff */
[----:B------:R-:W-:Y:S01]  /*1be0*/  UIADD3 UR8, UPT, UPT, UR8, 0x18800, URZ ;  /* 0x0001880008087890 */ /* 0x000fe2000fffe0ff */
[----:B------:R-:W-:Y:S01]  /*1bf0*/  UMOV UR10, 0x30000 ;  /* 0x00030000000a7882 */ /* 0x000fe20000000000 */
[----:B------:R-:W-:Y:S01]  /*1c00*/  UMOV UR30, 0x0 ;  /* 0x00000000001e7882 */ /* 0x000fe20000000000 */
[----:B------:R-:W-:Y:S01]  /*1c10*/  UMOV UR31, 0x10000000 ;  /* 0x10000000001f7882 */ /* 0x000fe20000000000 */
[----:B------:R-:W-:Y:S01]  /*1c20*/  UMOV UR25, UR33 ;  /* 0x0000002100197c82 */ /* 0x000fe20008000000 */
[----:B------:R-:W-:Y:S01]  /*1c30*/  UMOV UR27, UR35 ;  /* 0x00000023001b7c82 */ /* 0x000fe20008000000 */
[----:B------:R-:W-:Y:S01]  /*1c40*/  UMOV UR28, UR36 ;  /* 0x00000024001c7c82 */ /* 0x000fe20008000000 */
[----:B------:R-:W-:Y:S01]  /*1c50*/  UTMALDG.3D.MULTICAST [UR32], [UR6], UR10, desc[UR30] ;  /* 0x00001e20060073b4 */ /* 0x000fe2000801180a */
[----:B------:R-:W-:Y:S01]  /*1c60*/  UMOV UR17, UR33 ;  /* 0x0000002100117c82 */ /* 0x000fe20008000000 */
[----:B------:R-:W-:Y:S01]  /*1c70*/  UMOV UR20, UR36 ;  /* 0x0000002400147c82 */ /* 0x000fe20008000000 */
[----:B------:R-:W-:Y:S01]  /*1c80*/  UMOV UR18, UR34 ;  /* 0x0000002200127c82 */ /* 0x000fe20008000000 */
[----:B------:R-:W-:Y:S01]  /*1c90*/  UMOV UR11, UR19 ;  /* 0x00000013000b7c82 */ /* 0x000fe20008000000 */
[----:B------:R-:W-:Y:S01]  /*1ca0*/  UMOV UR12, UR36 ;  /* 0x00000024000c7c82 */ /* 0x000fe20008000000 */
[----:B------:R-:W-:Y:S01]  /*1cb0*/  UMOV UR9, UR33 ;  /* 0x0000002100097c82 */ /* 0x000fe20008000000 */
[----:B------:R-:W-:Y:S01]  /*1cc0*/  UMOV UR14, UR22 ;  /* 0x00000016000e7c82 */ /* 0x000fe20008000000 */
[----:B------:R1:W-:Y:S01]  /*1cd0*/  UTMALDG.3D.MULTICAST [UR24], [UR6], UR10, desc[UR30] ;  /* 0x00001e18060073b4 */ /* 0x0003e2000801180a */
[----:B------:R-:W-:Y:S01]  /*1ce0*/  UTMALDG.3D [UR16], [UR4], desc[UR30] ;  /* 0x00001e10040075b4 */ /* 0x000fe20008011000 */
[----:B-1----:R-:W-:-:S02]  /*1cf0*/  UMOV UR10, UR26 ;  /* 0x0000001a000a7c82 */ /* 0x002fc40008000000 */
[----:B------:R1:W-:Y:S02]  /*1d00*/  UTMALDG.3D [UR8], [UR4], desc[UR30] ;  /* 0x00001e08040075b4 */ /* 0x0003e40008011000 */
[----:B-1----:R-:W-:Y:S01]  /*1d10*/  UMOV UR4, UR21 ;  /* 0x0000001500047c82 */ /* 0x002fe20008000000 */
[----:B---3--:R-:W-:Y:S05]  /*1d20*/  BRA.U UP0, `(.L_x_31) ;  /* 0xfffffffd00187547 */ /* 0x008fea000b83ffff */
.L_x_25:
[----:B------:R-:W-:Y:S01]  /*1d30*/  ULEA UR4, UR21, UR13, 0x3 ;  /* 0x0000000d15047291 */ /* 0x000fe2000f8e18ff */
[----:B-1----:R-:W-:Y:S01]  /*1d40*/  SHF.L.U32 R0, R12, 0x1f, RZ ;  /* 0x0000001f0c007819 */ /* 0x002fe200000006ff */
[----:B------:R-:W-:Y:S01]  /*1d50*/  @!P1 SYNCS.ARRIVE.TRANS64.A1T0 RZ, [UR13+0x68], RZ ;  /* 0x000068ffffff99a7 */ /* 0x000fe2000810000d */
[----:B------:R-:W-:-:S06]  /*1d60*/  UISETP.GT.AND UP0, UPT, UR45, UR44, UPT ;  /* 0x0000002c2d00728c */ /* 0x000fcc000bf04270 */
[----:B--2-4-:R1:W2:Y:S03]  /*1d70*/  SYNCS.PHASECHK.TRANS64.TRYWAIT P0, [UR4+0x10], R0 ;  /* 0x00001000ff0075a7 */ /* 0x0142a60008001104 */
[----:B------:R-:W-:Y:S05]  /*1d80*/  BRA.U !UP0, `(.L_x_32) ;  /* 0x0000000108ec7547 */ /* 0x000fea000b800000 */
[----:B------:R-:W-:Y:S01]  /*1d90*/  UIADD3 UR15, UPT, UPT, UR46, UR14, URZ ;  /* 0x0000000e2e0f7290 */ /* 0x000fe2000fffe0ff */
[----:B------:R-:W-:-:S11]  /*1da0*/  UMOV UR4, UR21 ;  /* 0x0000001500047c82 */ /* 0x000fd60008000000 */
.L_x_38:
[----:B------:R-:W-:Y:S01]  /*1db0*/  ULEA UR33, UR4, UR13, 0x3 ;  /* 0x0000000d04217291 */ /* 0x000fe2000f8e18ff */
[----:B--2---:R-:W-:Y:S01]  /*1dc0*/  @!P3 MOV R2, 0x14000 ;  /* 0x000140000002b802 */ /* 0x004fe20000000f00 */
[----:B--2-4-:R-:W-:Y:S10]  /*1dd0*/  @P0 BRA `(.L_x_33) ;  /* 0x00000000000c0947 */ /* 0x014ff40003800000 */
[----:B------:R-:W-:-:S04]  /*1de0*/  SHF.L.U32 R3, R12, 0x1f, RZ ;  /* 0x0000001f0c037819 */ /* 0x000fc800000006ff */
[----:B------:R-:W2:Y:S02]  /*1df0*/  SYNCS.PHASECHK.TRANS64.TRYWAIT P0, [UR33+0x10], R3 ;  /* 0x00001003ff0075a7 */ /* 0x000ea40008001121 */
[----:B--2---:R-:W-:Y:S05]  /*1e00*/  @!P0 BRA `(.L_x_34) ;  /* 0x00000078008c8947 */ /* 0x004fea0003800000 */
.L_x_33:
[----:B------:R2:W-:Y:S01]  /*1e10*/  @!P3 SYNCS.ARRIVE.TRANS64 RZ, [UR33], R2 ;  /* 0x00000002ffffb9a7 */ /* 0x0005e20008000021 */
[----:B------:R-:W-:-:S04]  /*1e20*/  ULOP3.LUT UR5, UR29, 0x2, URZ, 0xfc, !UPT ;  /* 0x000000021d057892 */ /* 0x000fc8000f8efcff */
[----:B------:R-:W-:-:S09]  /*1e30*/  UISETP.NE.AND UP0, UPT, UR5, 0x2, UPT ;  /* 0x000000020500788c */ /* 0x000fd2000bf05270 */
[----:B------:R-:W-:Y:S05]  /*1e40*/  BRA.U UP0, `(.L_x_35) ;  /* 0x0000000100047547 */ /* 0x000fea000b800000 */
[----:B------:R-:W-:Y:S05]  /*1e50*/  BPT.TRAP 0x1 ;  /* 0x000000040000795c */ /* 0x000fea0000300000 */
.L_x_35:
[----:B------:R-:W-:Y:S04]  /*1e60*/  BSSY.RECONVERGENT B0, `(.L_x_36) ;  /* 0x0000003000007945 */ /* 0x000fe80003800200 */
[----:B------:R-:W-:Y:S05]  /*1e70*/  @P2 BRA `(.L_x_37) ;  /* 0x0000000000042947 */ /* 0x000fea0003800000 */
[----:B------:R-:W-:Y:S05]  /*1e80*/  BPT.TRAP 0x1 ;  /* 0x000000040000795c */ /* 0x000fea0000300000 */
.L_x_37:
[----:B------:R-:W-:Y:S05]  /*1e90*/  BSYNC.RECONVERGENT B0 ;  /* 0x0000000000007941 */ /* 0x000fea0003800200 */
.L_x_36:
        /* <DEDUP_REMOVED lines=42> */
.L_x_32:
[C---:B------:R-:W-:Y:S01]  /*2140*/  LEA R3, R11.reuse, UR13, 0x3 ;  /* 0x0000000d0b037c11 */ /* 0x040fe2000f8e18ff */
[----:B------:R-:W-:Y:S01]  /*2150*/  NOP ;  /* 0x0000000000007918 */ /* 0x000fe20000000000 */
[----:B-1----:R-:W-:Y:S02]  /*2160*/  SHF.L.U32 R0, R10, 0x1f, RZ ;  /* 0x0000001f0a007819 */ /* 0x002fe400000006ff */
[----:B------:R-:W-:Y:S02]  /*2170*/  LEA R5, R11, UR13, 0x4 ;  /* 0x0000000d0b057c11 */ /* 0x000fe4000f8e20ff */
[----:B--2-4-:R-:W1:Y:S02]  /*2180*/  SYNCS.PHASECHK.TRANS64.TRYWAIT P0, [R3+URZ+0x70], R0 ;  /* 0x00007000030075a7 */ /* 0x014e6400080011ff */
[----:B-1----:R-:W-:Y:S05]  /*2190*/  @!P0 BRA `(.L_x_39) ;  /* 0x0000007400c08947 */ /* 0x002fea0003800000 */
.L_x_139:
[----:B------:R-:W2:Y:S01]  /*21a0*/  LDS.128 R4, [R5+0x100] ;  /* 0x0001000005047984 */ /* 0x000ea20000000c00 */
[----:B------:R-:W-:Y:S01]  /*21b0*/  UISETP.GE.AND UP0, UPT, UR42, 0x1, UPT ;  /* 0x000000012a00788c */ /* 0x000fe2000bf06270 */
[----:B------:R-:W-:Y:S01]  /*21c0*/  @!PT LDS RZ, [RZ] ;  /* 0x00000000fffff984 */ /* 0x000fe20000000800 */
[----:B------:R-:W-:Y:S01]  /*21d0*/  @!PT LDS RZ, [RZ] ;  /* 0x00000000fffff984 */ /* 0x000fe20000000800 */
[----:B------:R-:W-:Y:S01]  /*21e0*/  @!PT LDS RZ, [RZ] ;  /* 0x00000000fffff984 */ /* 0x000fe20000000800 */
[----:B------:R-:W-:Y:S01]  /*21f0*/  @!PT LDS RZ, [RZ] ;  /* 0x00000000fffff984 */ /* 0x000fe20000000800 */
[----:B------:R3:W-:Y:S06]  /*2200*/  MEMBAR.ALL.CTA ;  /* 0x0000000000007992 */ /* 0x0007ec0000008000 */
[----:B---3--:R-:W3:Y:S01]  /*2210*/  FENCE.VIEW.ASYNC.S ;  /* 0x00000000000073c6 */ /* 0x008ee20000000000 */
[----:B--2---:R-:W-:-:S13]  /*2220*/  LOP3.LUT P0, RZ, R6, 0x1, RZ, 0xc0, !PT ;  /* 0x0000000106ff7812 */ /* 0x004fda000780c0ff */
[----:B---3--:R-:W-:Y:S01]  /*2230*/  VOTEU.ANY UP1, P0 ;  /* 0x0000000000ff7886 */ /* 0x008fe20000020100 */
[----:B------:R-:W-:-:S13]  /*2240*/  PLOP3.LUT P0, PT, PT, PT, UP1, 0x80, 0x8 ;  /* 0x000000000008781c */ /* 0x000fda0003f0f018 */
[----:B-1----:R-:W-:Y:S02]  /*2250*/  @P0 LOP3.LUT R0, R5, 0xffff, RZ, 0xc0, !PT ;  /* 0x0000ffff05000812 */ /* 0x002fe400078ec0ff */
[----:B------:R-:W-:Y:S02]  /*2260*/  @P0 MOV R2, R4 ;  /* 0x0000000400020202 */ /* 0x000fe40000000f00 */
[----:B------:R-:W-:Y:S01]  /*2270*/  @P0 R2UR UR5, R0 ;  /* 0x00000000000502ca */ /* 0x000fe200000e0000 */
[----:B------:R-:W-:Y:S01]  /*2280*/  VIADD R0, R3, 0x80 ;  /* 0x0000008003007836 */ /* 0x000fe20000000000 */
[----:B------:R-:W-:Y:S02]  /*2290*/  @P0 SHF.R.U32.HI R4, RZ, 0x10, R5 ;  /* 0x00000010ff040819 */ /* 0x000fe40000011605 */
[----:B------:R-:W-:Y:S02]  /*22a0*/  @P0 R2UR UR6, R2 ;  /* 0x00000000020602ca */ /* 0x000fe400000e0000 */
[----:B------:R-:W-:-:S02]  /*22b0*/  PRMT R0, RZ, 0x654, R0 ;  /* 0x00000654ff007816 */ /* 0x000fc40000000000 */
[----:B------:R-:W-:Y:S02]  /*22c0*/  @P0 R2UR UR4, R4 ;  /* 0x00000000040402ca */ /* 0x000fe400000e0000 */
[----:B------:R1:W-:Y:S03]  /*22d0*/  SYNCS.ARRIVE.TRANS64.RED.A1T0 RZ, [R0+URZ], RZ ;  /* 0x000000ff00ff79a7 */ /* 0x0003e600081004ff */
[----:B------:R-:W-:-:S04]  /*22e0*/  @UP1 UMOV UR37, UR5 ;  /* 0x0000000500251c82 */ /* 0x000fc80008000000 */
[----:B------:R-:W-:-:S04]  /*22f0*/  @UP1 UMOV UR40, UR6 ;  /* 0x0000000600281c82 */ /* 0x000fc80008000000 */
[----:B------:R-:W-:Y:S01]  /*2300*/  @UP1 UMOV UR36, UR4 ;  /* 0x0000000400241c82 */ /* 0x000fe20008000000 */
[----:B------:R-:W-:Y:S05]  /*2310*/  BRA.U !UP0, `(.L_x_40) ;  /* 0x0000000108d47547 */ /* 0x000fea000b800000 */
[----:B------:R-:W2:Y:S01]  /*2320*/  LDCU.128 UR16, c[0x0][0xb10] ;  /* 0x00016200ff1077ac */ /* 0x000ea20008000c00 */
[----:B------:R-:W3:Y:S01]  /*2330*/  LDCU UR12, c[0x0][0xb20] ;  /* 0x00016400ff0c77ac */ /* 0x000ee20008000800 */
[----:B------:R-:W4:Y:S01]  /*2340*/  LDCU UR20, c[0x0][0xb0c] ;  /* 0x00016180ff1477ac */ /* 0x000f220008000800 */
[----:B------:R-:W1:Y:S01]  /*2350*/  LDCU.64 UR8, c[0x0][0xb28] ;  /* 0x00016500ff0877ac */ /* 0x000e620008000a00 */
[----:B------:R-:W-:Y:S02]  /*2360*/  UISETP.NE.AND UP3, UPT, UR42, 0x1, UPT ;  /* 0x000000012a00788c */ /* 0x000fe4000bf65270 */
[----:B--2---:R-:W-:Y:S02]  /*2370*/  UIMAD.WIDE.U32 UR6, UR41, UR19, URZ ;  /* 0x00000013290672a5 */ /* 0x004fe4000f8e00ff */
[----:B------:R-:W-:Y:S02]  /*2380*/  UIMAD.WIDE.U32 UR4, UR43, UR16, URZ ;  /* 0x000000102b0472a5 */ /* 0x000fe4000f8e00ff */
[----:B------:R-:W-:-:S02]  /*2390*/  UISETP.NE.AND UP0, UPT, UR18, 0x1, UPT ;  /* 0x000000011200788c */ /* 0x000fc4000bf05270 */
[----:B------:R-:W-:Y:S01]  /*23a0*/  UIMAD.WIDE.U32 UR24, UR37, UR19, URZ ;  /* 0x00000013251872a5 */ /* 0x000fe2000f8e00ff */
[----:B------:R-:W-:Y:S02]  /*23b0*/  UMOV UR6, UR7 ;  /* 0x0000000700067c82 */ /* 0x000fe40008000000 */
[----:B------:R-:W-:Y:S01]  /*23c0*/  UMOV UR4, UR5 ;  /* 0x0000000500047c82 */ /* 0x000fe20008000000 */
[----:B---3--:R-:W-:Y:S02]  /*23d0*/  USHF.R.U32.HI UR6, URZ, UR12, UR6 ;  /* 0x0000000cff067299 */ /* 0x008fe40008011606 */
[----:B----4-:R-:W-:Y:S02]  /*23e0*/  UISETP.NE.AND UP2, UPT, UR20, 0x1, UPT ;  /* 0x000000011400788c */ /* 0x010fe4000bf45270 */
[----:B------:R-:W-:Y:S02]  /*23f0*/  USHF.R.U32.HI UR4, URZ, UR17, UR4 ;  /* 0x00000011ff047299 */ /* 0x000fe40008011604 */
[----:B------:R-:W-:-:S02]  /*2400*/  USEL UR5, UR41, UR6, !UP0 ;  /* 0x0000000629057287 */ /* 0x000fc4000c000000 */
[----:B------:R-:W-:Y:S02]  /*2410*/  USEL UR6, UR43, UR4, !UP2 ;  /* 0x000000042b067287 */ /* 0x000fe4000d000000 */
[----:B-1----:R-:W-:Y:S01]  /*2420*/  UIMAD.WIDE.U32 UR10, UR5, UR8, URZ ;  /* 0x00000008050a72a5 */ /* 0x002fe2000f8e00ff */
[----:B------:R-:W-:Y:S01]  /*2430*/  UMOV UR4, UR25 ;  /* 0x0000001900047c82 */ /* 0x000fe20008000000 */
[----:B------:R-:W-:Y:S02]  /*2440*/  UIMAD.WIDE.U32 UR14, UR40, UR16, URZ ;  /* 0x00000010280e72a5 */ /* 0x000fe4000f8e00ff */
[----:B------:R-:W-:-:S03]  /*2450*/  UIMAD.WIDE.U32 UR24, UR6, UR8, URZ ;  /* 0x00000008061872a5 */ /* 0x000fc6000f8e00ff */
[----:B------:R-:W-:Y:S01]  /*2460*/  UMOV UR10, UR11 ;  /* 0x0000000b000a7c82 */ /* 0x000fe20008000000 */
[----:B------:R-:W-:Y:S02]  /*2470*/  USHF.R.U32.HI UR4, URZ, UR12, UR4 ;  /* 0x0000000cff047299 */ /* 0x000fe40008011604 */
[----:B------:R-:W-:Y:S01]  /*2480*/  @UP3 USHF.R.U32.HI UR5, URZ, UR9, UR10 ;  /* 0x00000009ff053299 */ /* 0x000fe2000801160a */
[----:B------:R-:W-:Y:S01]  /*2490*/  UMOV UR14, UR15 ;  /* 0x0000000f000e7c82 */ /* 0x000fe20008000000 */
[----:B------:R-:W-:Y:S01]  /*24a0*/  UMOV UR24, UR25 ;  /* 0x0000001900187c82 */ /* 0x000fe20008000000 */
[----:B------:R-:W-:Y:S02]  /*24b0*/  USHF.R.U32.HI UR17, URZ, UR17, UR14 ;  /* 0x00000011ff117299 */ /* 0x000fe4000801160e */
[----:B------:R-:W-:Y:S02]  /*24c0*/  USEL UR4, UR37, UR4, !UP0 ;  /* 0x0000000425047287 */ /* 0x000fe4000c000000 */
[----:B------:R-:W-:-:S02]  /*24d0*/  @UP3 USHF.R.U32.HI UR6, URZ, UR9, UR24 ;  /* 0x00000009ff063299 */ /* 0x000fc40008011618 */
[----:B------:R-:W-:Y:S02]  /*24e0*/  UIMAD UR7, UR42, UR5, URZ ;  /* 0x000000052a0772a4 */ /* 0x000fe4000f8e02ff */
[----:B------:R-:W-:Y:S02]  /*24f0*/  USEL UR5, UR40, UR17, !UP2 ;  /* 0x0000001128057287 */ /* 0x000fe4000d000000 */
[----:B------:R-:W-:Y:S02]  /*2500*/  UIMAD UR10, UR42, UR6, URZ ;  /* 0x000000062a0a72a4 */ /* 0x000fe4000f8e02ff */
[----:B------:R-:W-:Y:S02]  /*2510*/  UISETP.GE.AND UP0, UPT, UR4, UR7, UPT ;  /* 0x000000070400728c */ /* 0x000fe4000bf06270 */
[----:B------:R-:W-:Y:S02]  /*2520*/  UIMAD.WIDE.U32 UR14, UR4, UR8, URZ ;  /* 0x00000008040e72a5 */ /* 0x000fe4000f8e00ff */
[----:B------:R-:W-:-:S02]  /*2530*/  UISETP.GE.OR UP0, UPT, UR5, UR10, UP0 ;  /* 0x0000000a0500728c */ /* 0x000fc40008706670 */
        /* <DEDUP_REMOVED lines=19> */
.L_x_40:
[----:B------:R-:W2:Y:S02]  /*2670*/  LDCU UR4, c[0x0][0xb30] ;  /* 0x00016600ff0477ac */ /* 0x000ea40008000800 */
[----:B--2---:R-:W-:-:S09]  /*2680*/  UISETP.NE.AND UP0, UPT, UR4, 0x1, UPT ;  /* 0x000000010400788c */ /* 0x004fd2000bf05270 */
[----:B------:R-:W-:Y:S05]  /*2690*/  BRA.U UP0, `(.L_x_41) ;  /* 0x0000000100447547 */ /* 0x000fea000b800000 */
[----:B------:R-:W2:Y:S01]  /*26a0*/  LDCU.128 UR8, c[0x0][0xb10] ;  /* 0x00016200ff0877ac */ /* 0x000ea20008000c00 */
[----:B------:R-:W3:Y:S01]  /*26b0*/  LDCU UR12, c[0x0][0xb0c] ;  /* 0x00016180ff0c77ac */ /* 0x000ee20008000800 */
[----:B------:R-:W4:Y:S01]  /*26c0*/  LDCU UR14, c[0x0][0xb20] ;  /* 0x00016400ff0e77ac */ /* 0x000f220008000800 */
[----:B--2---:R-:W-:Y:S02]  /*26d0*/  UIMAD.WIDE.U32 UR6, UR40, UR8, URZ ;  /* 0x00000008280672a5 */ /* 0x004fe4000f8e00ff */
[----:B------:R-:W-:Y:S02]  /*26e0*/  UIMAD.WIDE.U32 UR4, UR37, UR11, URZ ;  /* 0x0000000b250472a5 */ /* 0x000fe4000f8e00ff */
[----:B---3--:R-:W-:Y:S02]  /*26f0*/  UISETP.NE.AND UP2, UPT, UR12, 0x1, UPT ;  /* 0x000000010c00788c */ /* 0x008fe4000bf45270 */
[----:B------:R-:W-:Y:S01]  /*2700*/  UISETP.NE.AND UP0, UPT, UR10, 0x1, UPT ;  /* 0x000000010a00788c */ /* 0x000fe2000bf05270 */
[----:B------:R-:W-:-:S02]  /*2710*/  UMOV UR6, UR7 ;  /* 0x0000000700067c82 */ /* 0x000fc40008000000 */
[----:B------:R-:W-:Y:S01]  /*2720*/  UMOV UR4, UR5 ;  /* 0x0000000500047c82 */ /* 0x000fe20008000000 */
[----:B------:R-:W-:Y:S02]  /*2730*/  USHF.R.U32.HI UR9, URZ, UR9, UR6 ;  /* 0x00000009ff097299 */ /* 0x000fe40008011606 */
[----:B----4-:R-:W-:Y:S02]  /*2740*/  USHF.R.U32.HI UR4, URZ, UR14, UR4 ;  /* 0x0000000eff047299 */ /* 0x010fe40008011604 */
[----:B------:R-:W-:Y:S02]  /*2750*/  USEL UR5, UR40, UR9, !UP2 ;  /* 0x0000000928057287 */ /* 0x000fe4000d000000 */
[----:B------:R-:W-:-:S04]  /*2760*/  USEL UR4, UR37, UR4, !UP0 ;  /* 0x0000000425047287 */ /* 0x000fc8000c000000 */
[----:B------:R-:W-:Y:S02]  /*2770*/  UIADD3 UR6, UPT, UPT, UR5, -UR4, URZ ;  /* 0x8000000405067290 */ /* 0x000fe4000fffe0ff */
[----:B------:R-:W-:Y:S02]  /*2780*/  UIADD3 UR4, UPT, UPT, -UR5, UR4, URZ ;  /* 0x0000000405047290 */ /* 0x000fe4000fffe1ff */
[----:B------:R-:W-:Y:S02]  /*2790*/  UIMAD UR37, UR6, UR10, UR37 ;  /* 0x0000000a062572a4 */ /* 0x000fe4000f8e0225 */
[----:B------:R-:W-:-:S12]  /*27a0*/  UIMAD UR40, UR4, UR12, UR40 ;  /* 0x0000000c042872a4 */ /* 0x000fd8000f8e0228 */
.L_x_41:
[----:B------:R-:W-:Y:S01]  /*27b0*/  VIADD R11, R11, 0x1 ;  /* 0x000000010b0b7836 */ /* 0x000fe20000000000 */
[----:B------:R-:W-:Y:S01]  /*27c0*/  R2UR UR4, R83 ;  /* 0x00000000530472ca */ /* 0x000fe200000e0000 */
[----:B------:R-:W-:Y:S01]  /*27d0*/  UIADD3 UR20, UPT, UPT, UR37, UR63, URZ ;  /* 0x0000003f25147290 */ /* 0x000fe2000fffe0ff */
[----:B------:R-:W-:Y:S02]  /*27e0*/  PLOP3.LUT P1, PT, PT, PT, PT, 0x80, 0x8 ;  /* 0x000000000008781c */ /* 0x000fe40003f2f070 */
[----:B------:R-:W-:-:S04]  /*27f0*/  ISETP.NE.AND P0, PT, R11, 0x2, PT ;  /* 0x000000020b00780c */ /* 0x000fc80003f05270 */
[----:B------:R-:W-:Y:S02]  /*2800*/  SEL R3, RZ, 0x1, P0 ;  /* 0x00000001ff037807 */ /* 0x000fe40000000000 */
[----:B------:R-:W-:Y:S02]  /*2810*/  SEL R11, R11, RZ, P0 ;  /* 0x000000ff0b0b7207 */ /* 0x000fe40000000000 */
[----:B------:R-:W-:Y:S01]  /*2820*/  LOP3.LUT R10, R10, R3, RZ, 0x3c, !PT ;  /* 0x000000030a0a7212 */ /* 0x000fe200078e3cff */
[----:B------:R-:W-:Y:S01]  /*2830*/  UIADD3 UR16, UPT, UPT, UR40, UR4, URZ ;  /* 0x0000000428107290 */ /* 0x000fe2000fffe0ff */
[----:B------:R-:W-:Y:S11]  /*2840*/  BRA.U UP1, `(.L_x_42) ;  /* 0xffffffed01e07547 */ /* 0x000ff6000b83ffff */
[----:B------:R-:W-:Y:S01]  /*2850*/  UIADD3 UR13, UPT, UPT, UR13, 0x10, URZ ;  /* 0x000000100d0d7890 */ /* 0x000fe2000fffe0ff */
[----:B------:R-:W-:-:S03]  /*2860*/  SHF.L.U32 R3, R12, 0x1f, RZ ;  /* 0x0000001f0c037819 */ /* 0x000fc600000006ff */
[----:B------:R-:W-:-:S09]  /*2870*/  ULEA UR4, UR21, UR13, 0x3 ;  /* 0x0000000d15047291 */ /* 0x000fd2000f8e18ff */
[----:B------:R-:W2:Y:S02]  /*2880*/  SYNCS.PHASECHK.TRANS64.TRYWAIT P0, [UR4], R3 ;  /* 0x00000003ff0075a7 */ /* 0x000ea40008001104 */
[----:B--2---:R-:W-:Y:S05]  /*2890*/  @!P0 BRA `(.L_x_43) ;  /* 0x0000007000148947 */ /* 0x004fea0003800000 */
.L_x_141:
[----:B------:R-:W-:-:S04]  /*28a0*/  UIADD3 UR4, UPT, UPT, UR21, 0x1, URZ ;  /* 0x0000000115047890 */ /* 0x000fc8000fffe0ff */
[----:B------:R-:W-:-:S04]  /*28b0*/  UISETP.NE.AND UP0, UPT, UR4, 0x2, UPT ;  /* 0x000000020400788c */ /* 0x000fc8000bf05270 */
[----:B------:R-:W-:Y:S02]  /*28c0*/  USEL UR5, URZ, 0x1, UP0 ;  /* 0x00000001ff057887 */ /* 0x000fe40008000000 */
[----:B------:R-:W-:-:S04]  /*28d0*/  USEL UR4, UR4, URZ, UP0 ;  /* 0x000000ff04047287 */ /* 0x000fc80008000000 */
[----:B------:R-:W-:Y:S01]  /*28e0*/  ULEA UR4, UR4, UR13, 0x3 ;  /* 0x0000000d04047291 */ /* 0x000fe2000f8e18ff */
[----:B-1----:R-:W-:-:S04]  /*28f0*/  LOP3.LUT R3, R12, UR5, RZ, 0x3c, !PT ;  /* 0x000000050c037c12 */ /* 0x002fc8000f8e3cff */
[----:B------:R-:W-:Y:S01]  /*2900*/  SHF.L.U32 R3, R3, 0x1f, RZ ;  /* 0x0000001f03037819 */ /* 0x000fe200000006ff */
[----:B------:R-:W-:-:S07]  /*2910*/  IMAD.U32 R0, RZ, RZ, UR4 ;  /* 0x00000004ff007e24 */ /* 0x000fce000f8e00ff */
.L_x_44:
[----:B-1----:R1:W2:Y:S02]  /*2920*/  SYNCS.PHASECHK.TRANS64.TRYWAIT P0, [R0+URZ], R3 ;  /* 0x00000003000075a7 */ /* 0x0022a400080011ff */
[----:B--2---:R-:W-:Y:S05]  /*2930*/  @!P0 NANOSLEEP.SYNCS 0x989680 ;  /* 0x009896800000895d */ /* 0x004fea0003900000 */
[----:B------:R-:W2:Y:S02]  /*2940*/  @!P0 SYNCS.PHASECHK.TRANS64 P0, [R0+URZ], R3 ;  /* 0x00000003000085a7 */ /* 0x000ea400080010ff */
[----:B--2---:R-:W-:Y:S05]  /*2950*/  @P0 EXIT ;  /* 0x000000000000094d */ /* 0x004fea0003800000 */
[----:B------:R-:W-:Y:S05]  /*2960*/  BRA `(.L_x_44) ;  /* 0xfffffffc00ec7947 */ /* 0x000fea000383ffff */
.L_x_22:
[----:B------:R-:W-:-:S04]  /*2970*/  UISETP.NE.AND UP0, UPT, UR47, URZ, UPT ;  /* 0x000000ff2f00728c */ /* 0x000fc8000bf05270 */
[----:B------:R-:W-:-:S09]  /*2980*/  UISETP.NE.OR UP0, UPT, UR17, 0x1, UP0 ;  /* 0x000000011100788c */ /* 0x000fd20008705670 */
[----:B------:R-:W-:Y:S05]  /*2990*/  BRA.U UP0, `(.L_x_45) ;  /* 0x0000000500487547 */ /* 0x000fea000b800000 */
[----:B------:R-:W-:Y:S01]  /*29a0*/  ISETP.GE.U32.AND P2, PT, R0, 0x2, PT ;  /* 0x000000020000780c */ /* 0x000fe20003f46070 */
[----:B------:R-:W-:Y:S01]  /*29b0*/  IMAD.MOV.U32 R12, RZ, RZ, 0x1 ;  /* 0x00000001ff0c7424 */ /* 0x000fe200078e00ff */
[----:B------:R-:W-:Y:S02]  /*29c0*/  CS2R R10, SRZ ;  /* 0x00000000000a7805 */ /* 0x000fe4000001ff00 */
[----:B------:R-:W-:Y:S01]  /*29d0*/  CS2R R8, SRZ ;  /* 0x0000000000087805 */ /* 0x000fe2000001ff00 */
[----:B------:R-:W-:Y:S01]  /*29e0*/  UMOV UR6, 0x400 ;  /* 0x0000040000067882 */ /* 0x000fe20000000000 */
[----:B------:R-:W-:Y:S01]  /*29f0*/  UMOV UR5, URZ ;  /* 0x000000ff00057c82 */ /* 0x000fe20008000000 */
[----:B------:R-:W-:-:S12]  /*2a00*/  ULEA UR6, UR47, UR6, 0x18 ;  /* 0x000000062f067291 */ /* 0x000fd8000f8ec0ff */
.L_x_49:
[----:B------:R-:W-:Y:S02]  /*2a10*/  LEA R2, R8, UR6, 0x3 ;  /* 0x0000000608027c11 */ /* 0x000fe4000f8e18ff */
[----:B------:R-:W-:-:S03]  /*2a20*/  SHF.L.U32 R5, R9, 0x1f, RZ ;  /* 0x0000001f09057819 */ /* 0x000fc600000006ff */
[----:B------:R-:W-:Y:S01]  /*2a30*/  VIADD R4, R2, 0xe0 ;  /* 0x000000e002047836 */ /* 0x000fe20000000000 */
[----:B------:R-:W1:Y:S02]  /*2a40*/  SYNCS.PHASECHK.TRANS64.TRYWAIT P0, [R2+URZ+0xd0], R5 ;  /* 0x0000d005020075a7 */ /* 0x000e6400080011ff */
[----:B-1----:R-:W-:Y:S05]  /*2a50*/  @!P0 BRA `(.L_x_46) ;  /* 0x0000006c00bc8947 */ /* 0x002fea0003800000 */
.L_x_142:
[----:B------:R-:W-:Y:S01]  /*2a60*/  ULEA UR4, UR5, UR6, 0x3 ;  /* 0x0000000605047291 */ /* 0x000fe2000f8e18ff */
[----:B------:R-:W-:Y:S02]  /*2a70*/  PRMT R4, RZ, 0x654, R4 ;  /* 0x00000654ff047816 */ /* 0x000fe40000000004 */
[----:B-1----:R-:W-:Y:S01]  /*2a80*/  SHF.L.U32 R5, R12, 0x1f, RZ ;  /* 0x0000001f0c057819 */ /* 0x002fe200000006ff */
[----:B------:R-:W-:Y:S01]  /*2a90*/  UIADD3 UR7, UPT, UPT, UR4, 0x70, URZ ;  /* 0x0000007004077890 */ /* 0x000fe2000fffe0ff */
[----:B------:R1:W-:Y:S05]  /*2aa0*/  SYNCS.ARRIVE.TRANS64.RED.A1T0 RZ, [R4+URZ], RZ ;  /* 0x000000ff04ff79a7 */ /* 0x0003ea00081004ff */
[----:B------:R-:W-:Y:S01]  /*2ab0*/  IMAD.U32 R7, RZ, RZ, UR7 ;  /* 0x00000007ff077e24 */ /* 0x000fe2000f8e00ff */
[----:B------:R-:W2:Y:S04]  /*2ac0*/  SYNCS.PHASECHK.TRANS64.TRYWAIT P0, [UR4+0x80], R5 ;  /* 0x00008005ff0075a7 */ /* 0x000ea80008001104 */
[----:B------:R-:W-:Y:S01]  /*2ad0*/  PRMT R6, R0, 0x654, R7 ;  /* 0x0000065400067816 */ /* 0x000fe20000000007 */
[----:B-1----:R-:W-:Y:S01]  /*2ae0*/  @!P2 IMAD.MOV.U32 R4, RZ, RZ, 0x10 ;  /* 0x00000010ff04a424 */ /* 0x002fe200078e00ff */
[----:B--2---:R-:W-:Y:S06]  /*2af0*/  @!P0 BRA `(.L_x_47) ;  /* 0x0000006c00a88947 */ /* 0x004fec0003800000 */
.L_x_144:
[----:B------:R-:W-:Y:S01]  /*2b00*/  ULEA UR8, UR5, UR6, 0x4 ;  /* 0x0000000605087291 */ /* 0x000fe2000f8e20ff */
[----:B------:R-:W-:Y:S01]  /*2b10*/  SEL R3, R6, R3, !P2 ;  /* 0x0000000306037207 */ /* 0x000fe20005000000 */
[----:B------:R-:W-:Y:S01]  /*2b20*/  UIADD3 UR9, UPT, UPT, UR4, 0x70, URZ ;  /* 0x0000007004097890 */ /* 0x000fe2000fffe0ff */
[----:B-1----:R-:W-:Y:S01]  /*2b30*/  LEA R2, R11, UR6, 0x3 ;  /* 0x000000060b027c11 */ /* 0x002fe2000f8e18ff */
[----:B------:R-:W-:Y:S01]  /*2b40*/  UIADD3 UR8, UPT, UPT, UR8, 0x100, URZ ;  /* 0x0000010008087890 */ /* 0x000fe2000fffe0ff */
[----:B------:R-:W-:Y:S01]  /*2b50*/  SHF.L.U32 R5, R10, 0x1f, RZ ;  /* 0x0000001f0a057819 */ /* 0x000fe200000006ff */
[----:B------:R1:W-:Y:S01]  /*2b60*/  @!P2 SYNCS.ARRIVE.TRANS64.RED RZ, [R3+URZ], R4 ;  /* 0x0000000403ffa9a7 */ /* 0x0003e200080004ff */
[----:B------:R-:W-:Y:S01]  /*2b70*/  UIADD3 UR4, UPT, UPT, UR5, 0x1, URZ ;  /* 0x0000000105047890 */ /* 0x000fe2000fffe0ff */
[----:B------:R-:W-:-:S03]  /*2b80*/  VIADD R8, R8, 0x1 ;  /* 0x0000000108087836 */ /* 0x000fc60000000000 */
[----:B------:R-:W-:Y:S02]  /*2b90*/  UISETP.NE.AND UP0, UPT, UR4, 0x2, UPT ;  /* 0x000000020400788c */ /* 0x000fe4000bf05270 */
[----:B------:R-:W-:Y:S06]  /*2ba0*/  UGETNEXTWORKID.BROADCAST [UR8], [UR9] ;  /* 0x00000000080073ca */ /* 0x000fec0008000100 */
[----:B------:R-:W-:Y:S01]  /*2bb0*/  USEL UR7, URZ, 0x1, UP0 ;  /* 0x00000001ff077887 */ /* 0x000fe20008000000 */
[----:B------:R-:W-:Y:S01]  /*2bc0*/  ISETP.NE.AND P0, PT, R8, 0x2, PT ;  /* 0x000000020800780c */ /* 0x000fe20003f05270 */
[----:B------:R-:W-:Y:S01]  /*2bd0*/  USEL UR5, UR4, URZ, UP0 ;  /* 0x000000ff04057287 */ /* 0x000fe20008000000 */
[----:B------:R-:W2:Y:S03]  /*2be0*/  SYNCS.PHASECHK.TRANS64.TRYWAIT P1, [R2+URZ+0x70], R5 ;  /* 0x00007005020075a7 */ /* 0x000ea600080211ff */
[----:B------:R-:W-:Y:S01]  /*2bf0*/  LOP3.LUT R12, R12, UR7, RZ, 0x3c, !PT ;  /* 0x000000070c0c7c12 */ /* 0x000fe2000f8e3cff */
[----:B-12---:R-:W-:Y:S07]  /*2c00*/  @!P1 BRA `(.L_x_48) ;  /* 0x0000006c007c9947 */ /* 0x006fee0003800000 */
.L_x_145:
[C---:B------:R-:W-:Y:S01]  /*2c10*/  LEA R4, R11.reuse, UR6, 0x4 ;  /* 0x000000060b047c11 */ /* 0x040fe2000f8e20ff */
[----:B-1----:R-:W-:Y:S01]  /*2c20*/  VIADD R2, R2, 0x80 ;  /* 0x0000008002027836 */ /* 0x002fe20000000000 */
[----:B------:R-:W-:Y:S01]  /*2c30*/  SEL R8, R8, RZ, P0 ;  /* 0x000000ff08087207 */ /* 0x000fe20000000000 */
[----:B------:R-:W-:-:S03]  /*2c40*/  VIADD R11, R11, 0x1 ;  /* 0x000000010b0b7836 */ /* 0x000fc60000000000 */
[----:B------:R-:W1:Y:S01]  /*2c50*/  LDS.128 R4, [R4+0x100] ;  /* 0x0001000004047984 */ /* 0x000e620000000c00 */
[----:B------:R-:W-:Y:S02]  /*2c60*/  PRMT R2, RZ, 0x654, R2 ;  /* 0x00000654ff027816 */ /* 0x000fe40000000002 */
[C---:B------:R-:W-:Y:S01]  /*2c70*/  ISETP.NE.AND P1, PT, R11.reuse, 0x2, PT ;  /* 0x000000020b00780c */ /* 0x040fe20003f25270 */
[----:B------:R-:W-:Y:S01]  /*2c80*/  @!PT LDS RZ, [RZ] ;  /* 0x00000000fffff984 */ /* 0x000fe20000000800 */
[----:B------:R-:W-:Y:S01]  /*2c90*/  @!PT LDS RZ, [RZ] ;  /* 0x00000000fffff984 */ /* 0x000fe20000000800 */
[----:B------:R-:W-:Y:S01]  /*2ca0*/  @!PT LDS RZ, [RZ] ;  /* 0x00000000fffff984 */ /* 0x000fe20000000800 */
[----:B------:R-:W-:Y:S01]  /*2cb0*/  @!PT LDS RZ, [RZ] ;  /* 0x00000000fffff984 */ /* 0x000fe20000000800 */
[----:B------:R2:W-:Y:S06]  /*2cc0*/  MEMBAR.ALL.CTA ;  /* 0x0000000000007992 */ /* 0x0005ec0000008000 */
[----:B--2---:R-:W2:Y:S01]  /*2cd0*/  FENCE.VIEW.ASYNC.S ;  /* 0x00000000000073c6 */ /* 0x004ea20000000000 */
[----:B------:R-:W-:Y:S01]  /*2ce0*/  SEL R11, R11, RZ, P1 ;  /* 0x000000ff0b0b7207 */ /* 0x000fe20000800000 */
[----:B--2---:R2:W-:Y:S01]  /*2cf0*/  SYNCS.ARRIVE.TRANS64.RED.A1T0 RZ, [R2+URZ], RZ ;  /* 0x000000ff02ff79a7 */ /* 0x0045e200081004ff */
[----:B-1----:R-:W-:-:S02]  /*2d00*/  LOP3.LUT P3, RZ, R6, 0x1, RZ, 0xc0, !PT ;  /* 0x0000000106ff7812 */ /* 0x002fc4000786c0ff */
[----:B------:R-:W-:-:S04]  /*2d10*/  SEL R5, RZ, 0x1, P1 ;  /* 0x00000001ff057807 */ /* 0x000fc80000800000 */
[----:B------:R-:W-:Y:S02]  /*2d20*/  LOP3.LUT R10, R10, R5, RZ, 0x3c, !PT ;  /* 0x000000050a0a7212 */ /* 0x000fe400078e3cff */
[----:B--2---:R-:W-:-:S04]  /*2d30*/  SEL R2, RZ, 0x1, P0 ;  /* 0x00000001ff027807 */ /* 0x004fc80000000000 */
[----:B------:R-:W-:Y:S01]  /*2d40*/  LOP3.LUT R9, R9, R2, RZ, 0x3c, !PT ;  /* 0x0000000209097212 */ /* 0x000fe200078e3cff */
[----:B------:R-:W-:Y:S06]  /*2d50*/  @P3 BRA `(.L_x_49) ;  /* 0xfffffffc002c3947 */ /* 0x000fec000383ffff */
[----:B------:R-:W-:Y:S01]  /*2d60*/  ULEA UR4, UR5, UR6, 0x3 ;  /* 0x0000000605047291 */ /* 0x000fe2000f8e18ff */
[----:B------:R-:W-:-:S08]  /*2d70*/  SHF.L.U32 R3, R12, 0x1f, RZ ;  /* 0x0000001f0c037819 */ /* 0x000fd000000006ff */
[----:B------:R-:W1:Y:S02]  /*2d80*/  SYNCS.PHASECHK.TRANS64 P0, [UR4+0x80], R3 ;  /* 0x00008003ff0075a7 */ /* 0x000e640008001004 */
[----:B-1----:R-:W-:Y:S05]  /*2d90*/  @P0 BRA `(.L_x_50) ;  /* 0x0000000000080947 */ /* 0x002fea0003800000 */
[----:B------:R-:W1:Y:S02]  /*2da0*/  SYNCS.PHASECHK.TRANS64.TRYWAIT P0, [UR4+0x80], R3 ;  /* 0x00008003ff0075a7 */ /* 0x000e640008001104 */
[----:B-1----:R-:W-:Y:S05]  /*2db0*/  @!P0 BRA `(.L_x_51) ;  /* 0x0000006c00248947 */ /* 0x002fea0003800000 */
.L_x_50:
[----:B------:R-:W-:-:S04]  /*2dc0*/  UIADD3 UR7, UPT, UPT, UR5, 0x1, URZ ;  /* 0x0000000105077890 */ /* 0x000fc8000fffe0ff */
[----:B------:R-:W-:-:S04]  /*2dd0*/  UISETP.NE.AND UP0, UPT, UR7, 0x2, UPT ;  /* 0x000000020700788c */ /* 0x000fc8000bf05270 */
[----:B------:R-:W-:Y:S02]  /*2de0*/  USEL UR8, URZ, 0x1, UP0 ;  /* 0x00000001ff087887 */ /* 0x000fe40008000000 */
[----:B------:R-:W-:-:S04]  /*2df0*/  USEL UR7, UR7, URZ, UP0 ;  /* 0x000000ff07077287 */ /* 0x000fc80008000000 */
[----:B------:R-:W-:Y:S01]  /*2e00*/  ULEA UR7, UR7, UR6, 0x3 ;  /* 0x0000000607077291 */ /* 0x000fe2000f8e18ff */
[----:B-1----:R-:W-:-:S04]  /*2e10*/  LOP3.LUT R3, R12, UR8, RZ, 0x3c, !PT ;  /* 0x000000080c037c12 */ /* 0x002fc8000f8e3cff */
[----:B------:R-:W-:-:S04]  /*2e20*/  SHF.L.U32 R0, R3, 0x1f, RZ ;  /* 0x0000001f03007819 */ /* 0x000fc800000006ff */
[----:B------:R-:W1:Y:S02]  /*2e30*/  SYNCS.PHASECHK.TRANS64 P0, [UR7+0x80], R0 ;  /* 0x00008000ff0075a7 */ /* 0x000e640008001007 */
[----:B-1----:R-:W-:Y:S05]  /*2e40*/  @P0 EXIT ;  /* 0x000000000000094d */ /* 0x002fea0003800000 */
[----:B------:R-:W-:Y:S02]  /*2e50*/  SHF.L.U32 R3, R3, 0x1f, RZ ;  /* 0x0000001f03037819 */ /* 0x000fe400000006ff */
[----:B------:R-:W-:-:S07]  /*2e60*/  MOV R0, UR7 ;  /* 0x0000000700007c02 */ /* 0x000fce0008000f00 */
.L_x_52:
[----:B-1----:R1:W2:Y:S02]  /*2e70*/  SYNCS.PHASECHK.TRANS64.TRYWAIT P0, [R0+URZ+0x80], R3 ;  /* 0x00008003000075a7 */ /* 0x0022a400080011ff */
[----:B--2---:R-:W-:Y:S05]  /*2e80*/  @!P0 NANOSLEEP.SYNCS 0x989680 ;  /* 0x009896800000895d */ /* 0x004fea0003900000 */
[----:B------:R-:W2:Y:S02]  /*2e90*/  @!P0 SYNCS.PHASECHK.TRANS64 P0, [R0+URZ+0x80], R3 ;  /* 0x00008003000085a7 */ /* 0x000ea400080010ff */
[----:B--2---:R-:W-:Y:S05]  /*2ea0*/  @P0 EXIT ;  /* 0x000000000000094d */ /* 0x004fea0003800000 */
[----:B------:R-:W-:Y:S05]  /*2eb0*/  BRA `(.L_x_52) ;  /* 0xfffffffc00ec7947 */ /* 0x000fea000383ffff */
.L_x_45:
[----:B------:R-:W-:Y:S05]  /*2ec0*/  BRA.U UP4, `(.L_x_53) ;  /* 0x0000001104447547 */ /* 0x000fea000b800000 */
[----:B------:R-:W-:Y:S01]  /*2ed0*/  UMOV UR4, 0x40 ;  /* 0x0000004000047882 */ /* 0x000fe20000000000 */
[----:B------:R-:W-:Y:S01]  /*2ee0*/  NOP ;  /* 0x0000000000007918 */ /* 0x000fe20000000000 */
[----:B------:R-:W-:Y:S01]  /*2ef0*/  ULEA UR5, UR47, UR4, 0x18 ;  /* 0x000000042f057291 */ /* 0x000fe2000f8ec0ff */
[----:B------:R-:W-:Y:S02]  /*2f00*/  UMOV UR6, 0x400 ;  /* 0x0000040000067882 */ /* 0x000fe40000000000 */
[----:B------:R-:W-:-:S06]  /*2f10*/  ULEA UR6, UR47, UR6, 0x18 ;  /* 0x000000062f067291 */ /* 0x000fcc000f8ec0ff */
[----:B------:R-:W1:Y:S02]  /*2f20*/  LDS.U8 R0, [UR5+0x1c] ;  /* 0x00001c05ff007984 */ /* 0x000e640008000000 */
[----:B-1----:R-:W-:-:S13]  /*2f30*/  ISETP.NE.AND P0, PT, R0, RZ, PT ;  /* 0x000000ff0000720c */ /* 0x002fda0003f05270 */
[----:B------:R-:W-:Y:S05]  /*2f40*/  @P0 BRA `(.L_x_54) ;  /* 0x0000000000580947 */ /* 0x000fea0003800000 */
[----:B------:R-:W-:-:S13]  /*2f50*/  ELECT P0, URZ, PT ;  /* 0x0000000000ff782f */ /* 0x000fda0003800000 */
[----:B------:R-:W-:Y:S05]  /*2f60*/  @!P0 BRA `(.L_x_55) ;  /* 0x0000000000608947 */ /* 0x000fea0003800000 */
[----:B------:R-:W-:Y:S01]  /*2f70*/  UMOV UR4, 0x10 ;  /* 0x0000001000047882 */ /* 0x000fe20000000000 */
[----:B------:R-:W-:Y:S01]  /*2f80*/  HFMA2 R0, -RZ, RZ, 0, 5.9604644775390625e-08 ;  /* 0x00000001ff007431 */ /* 0x000fe200000001ff */
[----:B------:R-:W-:-:S03]  /*2f90*/  MOV R3, 0xffff ;  /* 0x0000ffff00037802 */ /* 0x000fc60000000f00 */
[----:B------:R-:W-:Y:S04]  /*2fa0*/  DEPBAR.LE SB1, 0x36 ;  /* 0x00009d800000791a */ /* 0x000fe80000000000 */
[----:B------:R-:W1:Y:S02]  /*2fb0*/  UTCATOMSWS.FIND_AND_SET.ALIGN UP0, UR4, UR4 ;  /* 0x00000004000475e3 */ /* 0x000e640008000800 */
[----:B-1----:R-:W-:Y:S01]  /*2fc0*/  MOV R4, UR4 ;  /* 0x0000000400047c02 */ /* 0x002fe20008000f00 */
[----:B------:R-:W-:Y:S06]  /*2fd0*/  BRA.U UP0, `(.L_x_56) ;  /* 0x0000000100187547 */ /* 0x000fec000b800000 */
.L_x_57:
[----:B------:R-:W-:Y:S05]  /*2fe0*/  NANOSLEEP 0x64 ;  /* 0x000000640000795d */ /* 0x000fea0003800000 */
[----:B------:R-:W-:-:S05]  /*2ff0*/  UMOV UR4, 0x10 ;  /* 0x0000001000047882 */ /* 0x000fca0000000000 */
[----:B------:R-:W-:Y:S04]  /*3000*/  DEPBAR.LE SB1, 0x36 ;  /* 0x00009d800000791a */ /* 0x000fe80000000000 */
[----:B------:R-:W1:Y:S02]  /*3010*/  UTCATOMSWS.FIND_AND_SET.ALIGN UP0, UR4, UR4 ;  /* 0x00000004000475e3 */ /* 0x000e640008000800 */
[----:B-1----:R-:W-:Y:S01]  /*3020*/  MOV R4, UR4 ;  /* 0x0000000400047c02 */ /* 0x002fe20008000f00 */
[----:B------:R-:W-:Y:S05]  /*3030*/  BRA.U !UP0, `(.L_x_57) ;  /* 0xfffffffd08e87547 */ /* 0x000fea000b83ffff */
.L_x_56:
[-C--:B------:R-:W-:Y:S02]  /*3040*/  SHF.L.U32 R3, R3, R4.reuse, RZ ;  /* 0x0000000403037219 */ /* 0x080fe400000006ff */
[----:B------:R-:W-:Y:S01]  /*3050*/  SHF.L.U32 R0, R0, R4, RZ ;  /* 0x0000000400007219 */ /* 0x000fe200000006ff */
[----:B------:R-:W-:Y:S02]  /*3060*/  IMAD.SHL.U32 R4, R4, 0x20, RZ ;  /* 0x0000002004047824 */ /* 0x000fe400078e00ff */
[----:B------:R1:W-:Y:S04]  /*3070*/  ATOMS.OR RZ, [UR5+0x14], R3 ;  /* 0x00001403ffff798c */ /* 0x0003e8000b000005 */
[----:B------:R1:W-:Y:S04]  /*3080*/  ATOMS.OR RZ, [UR5+0x18], R0 ;  /* 0x00001800ffff798c */ /* 0x0003e8000b000005 */
[----:B------:R1:W-:Y:S01]  /*3090*/  STS [UR6+0x120], R4 ;  /* 0x00012004ff007988 */ /* 0x0003e20008000806 */
[----:B------:R-:W-:Y:S05]  /*30a0*/  BRA `(.L_x_55) ;  /* 0x0000000000107947 */ /* 0x000fea0003800000 */
.L_x_54:
[----:B------:R-:W-:Y:S02]  /*30b0*/  MOV R0, 0xffffffff ;  /* 0xffffffff00007802 */ /* 0x000fe40000000f00 */
[----:B------:R-:W-:-:S03]  /*30c0*/  MOV R4, 0x30f0 ;  /* 0x000030f000047802 */ /* 0x000fc60000000f00 */
[----:B------:R1:W-:Y:S04]  /*30d0*/  STS [UR6+0x120], R0 ;  /* 0x00012000ff007988 */ /* 0x0003e80008000806 */
[----:B-1---5:R-:W-:Y:S05]  /*30e0*/  CALL.REL.NOINC `($__internal_1_$__cuda_sm10x_tcgen05_guardrail_trap_phase_invalid_during_alloc) ;  /* 0x0000007000707944 */ /* 0x022fea0003c00000 */
.L_x_55:
[----:B------:R-:W-:Y:S05]  /*30f0*/  WARPSYNC.ALL ;  /* 0x0000000000007948 */ /* 0x000fea0003800000 */
[----:B------:R-:W2:Y:S01]  /*3100*/  S2UR UR4, SR_CgaCtaId ;  /* 0x00000000000479c3 */ /* 0x000ea20000008800 */
[----:B------:R-:W-:Y:S01]  /*3110*/  UMOV UR41, 0x400 ;  /* 0x0000040000297882 */ /* 0x000fe20000000000 */
[----:B------:R-:W-:-:S06]  /*3120*/  NOP ;  /* 0x0000000000007918 */ /* 0x000fcc0000000000 */
[----:B------:R-:W-:Y:S06]  /*3130*/  BAR.ARV 0x6, 0xa0 ;  /* 0x0182800000007b1d */ /* 0x000fec0000002000 */
[----:B------:R-:W3:Y:S01]  /*3140*/  LDCU UR6, c[0x0][0x38c] ;  /* 0x00007180ff0677ac */ /* 0x000ee20008000800 */
[----:B------:R-:W-:Y:S01]  /*3150*/  LOP3.LUT R2, R2, 0xffff, RZ, 0xc0, !PT ;  /* 0x0000ffff02027812 */ /* 0x000fe200078ec0ff */
[----:B------:R-:W-:Y:S01]  /*3160*/  IMAD.MOV.U32 R11, RZ, RZ, 0x1 ;  /* 0x00000001ff0b7424 */ /* 0x000fe200078e00ff */
[----:B------:R-:W-:Y:S01]  /*3170*/  CS2R R8, SRZ ;  /* 0x0000000000087805 */ /* 0x000fe2000001ff00 */
[----:B------:R-:W4:Y:S01]  /*3180*/  LDCU UR7, c[0x0][0x38c] ;  /* 0x00007180ff0777ac */ /* 0x000f220008000800 */
[----:B------:R-:W-:Y:S01]  /*3190*/  R2UR UR42, R2 ;  /* 0x00000000022a72ca */ /* 0x000fe200000e0000 */
[----:B------:R-:W-:Y:S01]  /*31a0*/  IMAD.MOV.U32 R10, RZ, RZ, RZ ;  /* 0x000000ffff0a7224 */ /* 0x000fe200078e00ff */
[----:B------:R-:W-:Y:S01]  /*31b0*/  UMOV UR45, URZ ;  /* 0x000000ff002d7c82 */ /* 0x000fe20008000000 */
[----:B------:R-:W-:Y:S01]  /*31c0*/  UMOV UR39, URZ ;  /* 0x000000ff00277c82 */ /* 0x000fe20008000000 */
[----:B--2---:R-:W-:Y:S01]  /*31d0*/  ULEA UR41, UR4, UR41, 0x18 ;  /* 0x0000002904297291 */ /* 0x004fe2000f8ec0ff */
[----:B------:R-:W-:Y:S01]  /*31e0*/  UMOV UR62, 0x0 ;  /* 0x00000000003e7882 */ /* 0x000fe20000000000 */
[----:B------:R-:W-:-:S02]  /*31f0*/  UMOV UR63, 0x4400010 ;  /* 0x04400010003f7882 */ /* 0x000fc40000000000 */
[----:B------:R-:W-:Y:S02]  /*3200*/  UIADD3 UR5, UPT, UPT, UR41, 0x8800, URZ ;  /* 0x0000880029057890 */ /* 0x000fe4000fffe0ff */
[----:B------:R-:W-:Y:S02]  /*3210*/  UIADD3 UR4, UPT, UPT, UR41, 0x10800, URZ ;  /* 0x0001080029047890 */ /* 0x000fe4000fffe0ff */
[----:B---3--:R-:W-:Y:S01]  /*3220*/  UIADD3 UR6, UPT, UPT, UR6, 0x7f, URZ ;  /* 0x0000007f06067890 */ /* 0x008fe2000fffe0ff */
[----:B-1----:R-:W1:Y:S01]  /*3230*/  LDS R0, [UR41+0x120] ;  /* 0x00012029ff007984 */ /* 0x002e620008000800 */
[----:B------:R-:W-:Y:S02]  /*3240*/  USHF.R.U32.HI UR5, URZ, 0x4, UR5 ;  /* 0x00000004ff057899 */ /* 0x000fe40008011605 */
[----:B------:R-:W-:Y:S02]  /*3250*/  USHF.R.S32.HI UR47, URZ, 0x1f, UR6 ;  /* 0x0000001fff2f7899 */ /* 0x000fe40008011406 */
[----:B------:R-:W-:-:S02]  /*3260*/  USHF.R.U32.HI UR4, URZ, 0x4, UR4 ;  /* 0x00000004ff047899 */ /* 0x000fc40008011604 */
[----:B------:R-:W-:Y:S02]  /*3270*/  ULEA.HI UR47, UR47, UR6, URZ, 0x7 ;  /* 0x000000062f2f7291 */ /* 0x000fe4000f8f38ff */
[----:B------:R-:W-:Y:S02]  /*3280*/  ULOP3.LUT UR5, UR5, 0x3fff, URZ, 0xc0, !UPT ;  /* 0x00003fff05057892 */ /* 0x000fe4000f8ec0ff */
[----:B------:R-:W-:Y:S02]  /*3290*/  USHF.R.S32.HI UR47, URZ, 0x7, UR47 ;  /* 0x00000007ff2f7899 */ /* 0x000fe4000801142f */
[----:B------:R-:W-:Y:S02]  /*32a0*/  ULOP3.LUT UR4, UR4, 0x3fff, URZ, 0xc0, !UPT ;  /* 0x00003fff04047892 */ /* 0x000fe4000f8ec0ff */
[----:B------:R-:W-:Y:S01]  /*32b0*/  UISETP.LT.AND UP0, UPT, UR47, 0x1, UPT ;  /* 0x000000012f00788c */ /* 0x000fe2000bf01270 */
[----:B------:R-:W-:Y:S01]  /*32c0*/  UMOV UR60, 0x0 ;  /* 0x00000000003c7882 */ /* 0x000fe20000000000 */
[----:B------:R-:W-:-:S02]  /*32d0*/  UMOV UR61, 0x4400010 ;  /* 0x04400010003d7882 */ /* 0x000fc40000000000 */
[----:B------:R-:W-:Y:S01]  /*32e0*/  USEL UR64, UR47, 0x1, !UP0 ;  /* 0x000000012f407887 */ /* 0x000fe2000c000000 */
[----:B------:R-:W-:Y:S01]  /*32f0*/  UMOV UR58, 0x0 ;  /* 0x00000000003a7882 */ /* 0x000fe20000000000 */
[----:B------:R-:W-:Y:S01]  /*3300*/  UMOV UR59, 0x4400010 ;  /* 0x04400010003b7882 */ /* 0x000fe20000000000 */
[----:B------:R-:W-:Y:S01]  /*3310*/  UMOV UR56, 0x0 ;  /* 0x0000000000387882 */ /* 0x000fe20000000000 */
[----:B------:R-:W-:Y:S01]  /*3320*/  UMOV UR57, 0x4400010 ;  /* 0x0440001000397882 */ /* 0x000fe20000000000 */
[----:B------:R-:W-:Y:S01]  /*3330*/  UMOV UR54, 0x0 ;  /* 0x0000000000367882 */ /* 0x000fe20000000000 */
[----:B------:R-:W-:Y:S01]  /*3340*/  UMOV UR55, 0x4400010 ;  /* 0x0440001000377882 */ /* 0x000fe20000000000 */
[----:B------:R-:W-:Y:S01]  /*3350*/  UMOV UR52, 0x0 ;  /* 0x0000000000347882 */ /* 0x000fe20000000000 */
[----:B------:R-:W-:Y:S01]  /*3360*/  UMOV UR53, 0x4400010 ;  /* 0x0440001000357882 */ /* 0x000fe20000000000 */
[----:B------:R-:W-:Y:S02]  /*3370*/  ULOP3.LUT UR43, UR5, 0x10000, URZ, 0xfc, !UPT ;  /* 0x00010000052b7892 */ /* 0x000fe4000f8efcff */
[----:B------:R-:W-:-:S02]  /*3380*/  ULOP3.LUT UR44, UR4, 0x10000, URZ, 0xfc, !UPT ;  /* 0x00010000042c7892 */ /* 0x000fc4000f8efcff */
[----:B------:R-:W-:Y:S02]  /*3390*/  UIADD3 UR64, UPT, UPT, -UR64, URZ, URZ ;  /* 0x000000ff40407290 */ /* 0x000fe4000fffe1ff */
[----:B----4-:R-:W-:Y:S01]  /*33a0*/  UISETP.GE.AND UP4, UPT, UR7, 0x1, UPT ;  /* 0x000000010700788c */ /* 0x010fe2000bf86270 */
[----:B------:R-:W-:Y:S01]  /*33b0*/  UMOV UR50, 0x0 ;  /* 0x0000000000327882 */ /* 0x000fe20000000000 */
[----:B------:R-:W-:Y:S01]  /*33c0*/  UMOV UR51, 0x4400010 ;  /* 0x0440001000337882 */ /* 0x000fe20000000000 */
[----:B------:R-:W-:Y:S01]  /*33d0*/  UMOV UR48, 0x0 ;  /* 0x0000000000307882 */ /* 0x000fe20000000000 */
[----:B-1----:R-:W-:Y:S01]  /*33e0*/  R2UR UR65, R0 ;  /* 0x00000000004172ca */ /* 0x002fe200000e0000 */
[----:B------:R-:W-:-:S14]  /*33f0*/  UMOV UR49, 0x4400010 ;  /* 0x0440001000317882 */ /* 0x000fdc0000000000 */
.L_x_64:
[----:B------:R-:W-:Y:S02]  /*3400*/  LEA R0, R10, UR41, 0x3 ;  /* 0x000000290a007c11 */ /* 0x000fe4000f8e18ff */
[----:B------:R-:W-:Y:S02]  /*3410*/  SHF.L.U32 R5, R9, 0x1f, RZ ;  /* 0x0000001f09057819 */ /* 0x000fe400000006ff */
[----:B------:R-:W-:Y:S01]  /*3420*/  PLOP3.LUT P0, PT, PT, PT, UP4, 0x80, 0x8 ;  /* 0x000000000008781c */ /* 0x000fe20003f0f048 */
[----:B------:R-:W-:Y:S01]  /*3430*/  VIADD R3, R0, 0x80 ;  /* 0x0000008000037836 */ /* 0x000fe20000000000 */
[----:B-1----:R-:W1:Y:S02]  /*3440*/  SYNCS.PHASECHK.TRANS64.TRYWAIT P1, [R0+URZ+0x70], R5 ;  /* 0x00007005000075a7 */ /* 0x002e6400080211ff */
[----:B-1-3--:R-:W-:Y:S09]  /*3450*/  @!P1 BRA `(.L_x_58) ;  /* 0x0000006400949947 */ /* 0x00aff20003800000 */
.L_x_147:
[----:B------:R-:W-:Y:S01]  /*3460*/  LEA R4, R10, UR41, 0x4 ;  /* 0x000000290a047c11 */ /* 0x000fe2000f8e20ff */
[----:B------:R-:W-:Y:S01]  /*3470*/  @UP4 ULEA UR4, UR39, UR41, 0x3 ;  /* 0x0000002927044291 */ /* 0x000fe2000f8e18ff */
[----:B------:R-:W-:Y:S01]  /*3480*/  PLOP3.LUT P2, PT, PT, PT, PT, 0x80, 0x8 ;  /* 0x000000000008781c */ /* 0x000fe20003f4f070 */
[----:B------:R-:W-:Y:S01]  /*3490*/  ULEA UR46, UR45, UR41, 0x3 ;  /* 0x000000292d2e7291 */ /* 0x000fe2000f8e18ff */
[----:B------:R-:W-:Y:S02]  /*34a0*/  PRMT R3, RZ, 0x654, R3 ;  /* 0x00000654ff037816 */ /* 0x000fe40000000003 */
[----:B-1----:R-:W1:Y:S01]  /*34b0*/  LDS.128 R4, [R4+0x100] ;  /* 0x0001000004047984 */ /* 0x002e620000000c00 */
[----:B------:R-:W-:Y:S02]  /*34c0*/  @P0 SHF.L.U32 R2, R8, 0x1f, RZ ;  /* 0x0000001f08020819 */ /* 0x000fe400000006ff */
[----:B------:R-:W-:Y:S01]  /*34d0*/  SHF.L.U32 R0, R11, 0x1f, RZ ;  /* 0x0000001f0b007819 */ /* 0x000fe200000006ff */
[----:B------:R-:W-:Y:S01]  /*34e0*/  @!PT LDS RZ, [RZ] ;  /* 0x00000000fffff984 */ /* 0x000fe20000000800 */
[----:B------:R-:W-:Y:S01]  /*34f0*/  @!PT LDS RZ, [RZ] ;  /* 0x00000000fffff984 */ /* 0x000fe20000000800 */
[----:B------:R-:W-:Y:S01]  /*3500*/  @!PT LDS RZ, [RZ] ;  /* 0x00000000fffff984 */ /* 0x000fe20000000800 */
[----:B------:R-:W-:Y:S01]  /*3510*/  @!PT LDS RZ, [RZ] ;  /* 0x00000000fffff984 */ /* 0x000fe20000000800 */
[----:B------:R2:W-:Y:S06]  /*3520*/  MEMBAR.ALL.CTA ;  /* 0x0000000000007992 */ /* 0x0005ec0000008000 */
[----:B--2---:R-:W2:Y:S02]  /*3530*/  FENCE.VIEW.ASYNC.S ;  /* 0x00000000000073c6 */ /* 0x004ea40000000000 */
[----:B--2---:R2:W-:Y:S01]  /*3540*/  SYNCS.ARRIVE.TRANS64.RED.A1T0 RZ, [R3+URZ], RZ ;  /* 0x000000ff03ff79a7 */ /* 0x0045e200081004ff */
[----:B------:R2:W3:Y:S01]  /*3550*/  @P0 SYNCS.PHASECHK.TRANS64.TRYWAIT P2, [UR4], R2 ;  /* 0x00000002ff0005a7 */ /* 0x0004e20008041104 */
[----:B------:R-:W-:Y:S01]  /*3560*/  ULEA.HI UR4, UR45, UR45, URZ, 0x1 ;  /* 0x0000002d2d047291 */ /* 0x000fe2000f8f08ff */
[----:B-1----:R-:W-:-:S03]  /*3570*/  LOP3.LUT P1, RZ, R6, 0x1, RZ, 0xc0, !PT ;  /* 0x0000000106ff7812 */ /* 0x002fc6000782c0ff */
[----:B------:R-:W-:Y:S02]  /*3580*/  USHF.L.U32 UR5, UR4, 0x7, URZ ;  /* 0x0000000704057899 */ /* 0x000fe400080006ff */
[----:B------:R-:W-:Y:S02]  /*3590*/  ULOP3.LUT UR36, UR4, 0xffe, URZ, 0xc0, !UPT ;  /* 0x00000ffe04247892 */ /* 0x000fe4000f8ec0ff */
[----:B------:R-:W-:Y:S02]  /*35a0*/  ULOP3.LUT UR4, UR5, 0xffffff00, URZ, 0xc0, !UPT ;  /* 0xffffff0005047892 */ /* 0x000fe4000f8ec0ff */
[----:B------:R-:W-:Y:S02]  /*35b0*/  UIADD3 UR36, UPT, UPT, -UR36, UR45, URZ ;  /* 0x0000002d24247290 */ /* 0x000fe4000fffe1ff */
[----:B------:R-:W-:Y:S01]  /*35c0*/  UIADD3 UR4, UPT, UPT, UR65, UR4, URZ ;  /* 0x0000000441047290 */ /* 0x000fe2000fffe0ff */
[----:B------:R-:W1:Y:S03]  /*35d0*/  SYNCS.PHASECHK.TRANS64.TRYWAIT P0, [UR46+0xb0], R0 ;  /* 0x0000b000ff0075a7 */ /* 0x000e66000800112e */
[----:B------:R-:W-:Y:S01]  /*35e0*/  ULEA UR36, UR36, UR4, 0x14 ;  /* 0x0000000424247291 */ /* 0x000fe2000f8ea0ff */
[----:B-123--:R-:W-:Y:S11]  /*35f0*/  @!P0 BRA `(.L_x_59) ;  /* 0x0000006400408947 */ /* 0x00eff60003800000 */
.L_x_149:
[----:B------:R-:W-:Y:S01]  /*3600*/  IADD3 R10, PT, PT, R10, 0x1, RZ ;  /* 0x000000010a0a7810 */ /* 0x000fe20007ffe0ff */
[----:B------:R-:W-:Y:S06]  /*3610*/  BRA.U !UP4, `(.L_x_60) ;  /* 0x000000050c107547 */ /* 0x000fec000b800000 */
[----:B------:R-:W-:Y:S01]  /*3620*/  UPLOP3.LUT UP2, UPT, UPT, UPT, UPT, 0x40, 0x4 ;  /* 0x000000000004789c */ /* 0x000fe20003f4e870 */
[----:B------:R-:W-:Y:S01]  /*3630*/  UMOV UR38, UR64 ;  /* 0x0000004000267c82 */ /* 0x000fe20008000000 */
[----:B------:R-:W-:Y:S01]  /*3640*/  UMOV UR37, UR47 ;  /* 0x0000002f00257c82 */ /* 0x000fe20008000000 */
[----:B------:R-:W-:-:S08]  /*3650*/  UMOV UR5, UR39 ;  /* 0x0000002700057c82 */ /* 0x000fd00008000000 */
.L_x_63:
[----:B------:R-:W-:Y:S02]  /*3660*/  UIADD3 UR38, UPT, UPT, UR38, 0x1, URZ ;  /* 0x0000000126267890 */ /* 0x000fe4000fffe0ff */
[----:B------:R-:W-:Y:S02]  /*3670*/  ULEA UR7, UR5, UR41, 0x3 ;  /* 0x0000002905077291 */ /* 0x000fe4000f8e18ff */
[----:B------:R-:W-:Y:S01]  /*3680*/  UISETP.NE.AND UP3, UPT, UR38, URZ, UPT ;  /* 0x000000ff2600728c */ /* 0x000fe2000bf65270 */
[----:B--23--:R-:W-:Y:S10]  /*3690*/  @P2 BRA `(.L_x_61) ;  /* 0x00000000000c2947 */ /* 0x00cff40003800000 */
[----:B-1----:R-:W-:Y:S04]  /*36a0*/  SHF.L.U32 R3, R8, 0x1f, RZ ;  /* 0x0000001f08037819 */ /* 0x002fe800000006ff */
[----:B------:R-:W1:Y:S02]  /*36b0*/  SYNCS.PHASECHK.TRANS64.TRYWAIT P0, [UR7], R3 ;  /* 0x00000003ff0075a7 */ /* 0x000e640008001107 */
[----:B-1----:R-:W-:Y:S05]  /*36c0*/  @!P0 BRA `(.L_x_62) ;  /* 0x0000006400248947 */ /* 0x002fea0003800000 */
.L_x_61:
[----:B------:R-:W-:Y:S01]  /*36d0*/  UISETP.NE.AND UP0, UPT, UR37, 0x1, UPT ;  /* 0x000000012500788c */ /* 0x000fe2000bf05270 */
[----:B------:R-:W-:Y:S01]  /*36e0*/  PLOP3.LUT P2, PT, PT, PT, PT, 0x80, 0x8 ;  /* 0x000000000008781c */ /* 0x000fe20003f4f070 */
[----:B------:R-:W-:Y:S02]  /*36f0*/  UIADD3 UR4, UPT, UPT, UR5, 0x1, URZ ;  /* 0x0000000105047890 */ /* 0x000fe4000fffe0ff */
[----:B------:R-:W-:Y:S02]  /*3700*/  UIADD3 UR40, UPT, UPT, UR7, 0x10, URZ ;  /* 0x0000001007287890 */ /* 0x000fe4000fffe0ff */
[----:B------:R-:W-:Y:S01]  /*3710*/  UISETP.NE.AND UP1, UPT, UR4, 0x2, UPT ;  /* 0x000000020400788c */ /* 0x000fe2000bf25270 */
[----:B------:R-:W-:Y:S01]  /*3720*/  PLOP3.LUT P0, PT, PT, PT, UP0, 0x80, 0x8 ;  /* 0x000000000008781c */ /* 0x000fe20003f0f008 */
[----:B------:R-:W-:Y:S02]  /*3730*/  UIADD3 UR37, UPT, UPT, UR37, -0x1, URZ ;  /* 0xffffffff25257890 */ /* 0x000fe4000fffe0ff */
[----:B------:R-:W-:Y:S02]  /*3740*/  USEL UR6, URZ, 0x1, UP1 ;  /* 0x00000001ff067887 */ /* 0x000fe40008800000 */
[----:B------:R-:W-:Y:S01]  /*3750*/  USEL UR39, UR4, URZ, UP1 ;  /* 0x000000ff04277287 */ /* 0x000fe20008800000 */
[----:B------:R-:W-:Y:S01]  /*3760*/  UMOV UR7, 0x40004040 ;  /* 0x4000404000077882 */ /* 0x000fe20000000000 */
[----:B------:R-:W-:Y:S02]  /*3770*/  UMOV UR35, 0x40004040 ;  /* 0x4000404000237882 */ /* 0x000fe40000000000 */
[----:B------:R-:W-:Y:S01]  /*3780*/  @UP0 ULEA UR4, UR39, UR41, 0x3 ;  /* 0x0000002927040291 */ /* 0x000fe2000f8e18ff */
[----:B------:R-:W-:Y:S01]  /*3790*/  LOP3.LUT R8, R8, UR6, RZ, 0x3c, !PT ;  /* 0x0000000608087c12 */ /* 0x000fe2000f8e3cff */
[----:B------:R-:W-:Y:S01]  /*37a0*/  ULEA UR6, UR5, UR44, 0xc ;  /* 0x0000002c05067291 */ /* 0x000fe2000f8e60ff */
[----:B------:R-:W-:Y:S02]  /*37b0*/  UMOV UR33, 0x40004040 ;  /* 0x4000404000217882 */ /* 0x000fe40000000000 */
[----:B-1----:R-:W-:Y:S01]  /*37c0*/  @P0 SHF.L.U32 R0, R8, 0x1f, RZ ;  /* 0x0000001f08000819 */ /* 0x002fe200000006ff */
[----:B------:R-:W-:Y:S02]  /*37d0*/  UIADD3 UR34, UPT, UPT, UR6, 0x2, URZ ;  /* 0x0000000206227890 */ /* 0x000fe4000fffe0ff */
[----:B------:R-:W-:Y:S01]  /*37e0*/  UIADD3 UR30, UPT, UPT, UR6, 0x4, URZ ;  /* 0x00000004061e7890 */ /* 0x000fe2000fffe0ff */
[----:B------:R2:W3:Y:S01]  /*37f0*/  @P0 SYNCS.PHASECHK.TRANS64.TRYWAIT P2, [UR4], R0 ;  /* 0x00000000ff0005a7 */ /* 0x0004e20008041104 */
[----:B------:R-:W-:Y:S02]  /*3800*/  ULEA UR4, UR5, UR43, 0xa ;  /* 0x0000002b05047291 */ /* 0x000fe4000f8e50ff */
[----:B------:R-:W-:Y:S02]  /*3810*/  UIADD3 UR26, UPT, UPT, UR6, 0x6, URZ ;  /* 0x00000006061a7890 */ /* 0x000fe4000fffe0ff */
        /* <DEDUP_REMOVED lines=10> */
[----:B------:R-:W-:Y:S01]  /*38c0*/  UIADD3 UR8, UPT, UPT, UR4, 0x206, URZ ;  /* 0x0000020604087890 */ /* 0x000fe2000fffe0ff */
[----:B------:R-:W-:Y:S01]  /*38d0*/  UMOV UR5, 0x40004040 ;  /* 0x4000404000057882 */ /* 0x000fe20000000000 */
[----:B------:R-:W-:Y:S01]  /*38e0*/  UMOV UR31, 0x40004040 ;  /* 0x40004040001f7882 */ /* 0x000fe20000000000 */
[----:B------:R1:W-:Y:S01]  /*38f0*/  UTCHMMA gdesc[UR4], gdesc[UR6], tmem[UR36], tmem[UR62], idesc[UR63], UP2 ;  /* 0x00ff3e06040075ea */ /* 0x0003e20009000024 */
[----:B------:R-:W-:Y:S01]  /*3900*/  UPLOP3.LUT UP2, UPT, UPT, UPT, UPT, 0x80, 0x8 ;  /* 0x000000000008789c */ /* 0x000fe20003f4f070 */
[----:B------:R2:W-:Y:S01]  /*3910*/  UTCHMMA gdesc[UR32], gdesc[UR34], tmem[UR36], tmem[UR60], idesc[UR61], UPT ;  /* 0x00ff3c22200075ea */ /* 0x0005e2000b800024 */
[----:B------:R-:W-:Y:S01]  /*3920*/  UMOV UR29, 0x40004040 ;  /* 0x40004040001d7882 */ /* 0x000fe20000000000 */
[----:B------:R-:W-:Y:S01]  /*3930*/  UMOV UR27, 0x40004040 ;  /* 0x40004040001b7882 */ /* 0x000fe20000000000 */
        /* <DEDUP_REMOVED lines=12> */
[----:B------:R-:W-:Y:S01]  /*3a00*/  UMOV UR9, 0x40004040 ;  /* 0x4000404000097882 */ /* 0x000fe20000000000 */
[----:B------:R2:W-:Y:S01]  /*3a10*/  UTCHMMA gdesc[UR12], gdesc[UR14], tmem[UR36], tmem[UR50], idesc[UR51], UPT ;  /* 0x00ff320e0c0075ea */ /* 0x0005e2000b800024 */
[----:B------:R2:W-:Y:S01]  /*3a20*/  UTCHMMA gdesc[UR8], gdesc[UR10], tmem[UR36], tmem[UR48], idesc[UR49], UPT ;  /* 0x00ff300a080075ea */ /* 0x0005e2000b800024 */
[----:B------:R2:W-:Y:S01]  /*3a30*/  UTCBAR.MULTICAST [UR40], URZ, UR42 ;  /* 0x000000ff280073e9 */ /* 0x0005e2000800082a */
[----:B-1----:R-:W-:Y:S01]  /*3a40*/  UMOV UR5, UR39 ;  /* 0x0000002700057c82 */ /* 0x002fe20008000000 */
[----:B------:R-:W-:Y:S05]  /*3a50*/  BRA.U UP3, `(.L_x_63) ;  /* 0xfffffffd03007547 */ /* 0x000fea000b83ffff */
.L_x_60:
[----:B------:R-:W-:Y:S01]  /*3a60*/  UIADD3 UR4, UPT, UPT, UR45, 0x1, URZ ;  /* 0x000000012d047890 */ /* 0x000fe2000fffe0ff */
[C---:B------:R-:W-:Y:S01]  /*3a70*/  ISETP.NE.AND P0, PT, R10.reuse, 0x2, PT ;  /* 0x000000020a00780c */ /* 0x040fe20003f05270 */
[----:B------:R-:W-:Y:S02]  /*3a80*/  UIADD3 UR5, UPT, UPT, UR46, 0x90, URZ ;  /* 0x000000902e057890 */ /* 0x000fe4000fffe0ff */
[----:B------:R-:W-:Y:S01]  /*3a90*/  UISETP.NE.AND UP0, UPT, UR4, 0x4, UPT ;  /* 0x000000040400788c */ /* 0x000fe2000bf05270 */
[----:B-12---:R-:W-:Y:S02]  /*3aa0*/  SEL R0, RZ, 0x1, P0 ;  /* 0x00000001ff007807 */ /* 0x006fe40000000000 */
[----:B------:R-:W-:Y:S01]  /*3ab0*/  SEL R10, R10, RZ, P0 ;  /* 0x000000ff0a0a7207 */ /* 0x000fe20000000000 */
[----:B------:R-:W-:Y:S01]  /*3ac0*/  USEL UR6, URZ, 0x1, UP0 ;  /* 0x00000001ff067887 */ /* 0x000fe20008000000 */
[----:B------:R-:W-:Y:S01]  /*3ad0*/  LOP3.LUT R9, R9, R0, RZ, 0x3c, !PT ;  /* 0x0000000009097212 */ /* 0x000fe200078e3cff */
[----:B------:R-:W-:Y:S01]  /*3ae0*/  USEL UR45, UR4, URZ, UP0 ;  /* 0x000000ff042d7287 */ /* 0x000fe20008000000 */
[----:B------:R1:W-:Y:S03]  /*3af0*/  UTCBAR [UR5], URZ ;  /* 0x000000ff050073e9 */ /* 0x0003e600080000ff */
[----:B------:R-:W-:Y:S01]  /*3b00*/  LOP3.LUT R11, R11, UR6, RZ, 0x3c, !PT ;  /* 0x000000060b0b7c12 */ /* 0x000fe2000f8e3cff */
[----:B------:R-:W-:Y:S07]  /*3b10*/  @P1 BRA `(.L_x_64) ;  /* 0xfffffff800381947 */ /* 0x000fee000383ffff */
[----:B------:R-:W2:Y:S01]  /*3b20*/  S2UR UR8, SR_CgaCtaId ;  /* 0x00000000000879c3 */ /* 0x000ea20000008800 */
[----:B------:R-:W-:Y:S01]  /*3b30*/  ELECT P0, URZ, PT ;  /* 0x0000000000ff782f */ /* 0x000fe20003800000 */
[----:B------:R-:W-:Y:S01]  /*3b40*/  IMAD.MOV.U32 R0, RZ, RZ, 0x1 ;  /* 0x00000001ff007424 */ /* 0x000fe200078e00ff */
[----:B------:R-:W-:Y:S01]  /*3b50*/  UIADD3 UR41, UPT, UPT, UR41, 0xb0, URZ ;  /* 0x000000b029297890 */ /* 0x000fe2000fffe0ff */
[----:B------:R-:W-:Y:S01]  /*3b60*/  SHF.L.U32 R3, R11, 0x1f, RZ ;  /* 0x0000001f0b037819 */ /* 0x000fe200000006ff */
[----:B------:R-:W-:-:S03]  /*3b70*/  UMOV UR4, 0x40 ;  /* 0x0000004000047882 */ /* 0x000fc60000000000 */
[----:B------:R-:W-:Y:S01]  /*3b80*/  UVIRTCOUNT.DEALLOC.SMPOOL 0x80 ;  /* 0x000000800000784c */ /* 0x000fe20000000000 */
[----:B--2---:R-:W-:Y:S02]  /*3b90*/  ULEA UR8, UR8, UR4, 0x18 ;  /* 0x0000000408087291 */ /* 0x004fe4000f8ec0ff */
[----:B------:R-:W-:-:S07]  /*3ba0*/  ULEA UR4, UR45, UR41, 0x3 ;  /* 0x000000292d047291 */ /* 0x000fce000f8e18ff */
[----:B------:R2:W-:Y:S02]  /*3bb0*/  @P0 STS.U8 [UR8+0x1c], R0 ;  /* 0x00001c00ff000988 */ /* 0x0005e40008000008 */
[----:B------:R-:W4:Y:S02]  /*3bc0*/  SYNCS.PHASECHK.TRANS64.TRYWAIT P0, [UR4], R3 ;  /* 0x00000003ff0075a7 */ /* 0x000f240008001104 */
[----:B--2-4-:R-:W-:Y:S05]  /*3bd0*/  @!P0 BRA `(.L_x_65) ;  /* 0x0000005c00f88947 */ /* 0x014fea0003800000 */
.L_x_152:
[----:B------:R-:W-:-:S04]  /*3be0*/  UIADD3 UR4, UPT, UPT, UR45, 0x1, URZ ;  /* 0x000000012d047890 */ /* 0x000fc8000fffe0ff */
[----:B------:R-:W-:-:S04]  /*3bf0*/  UISETP.NE.AND UP0, UPT, UR4, 0x4, UPT ;  /* 0x000000040400788c */ /* 0x000fc8000bf05270 */
[----:B------:R-:W-:Y:S02]  /*3c00*/  USEL UR6, URZ, 0x1, UP0 ;  /* 0x00000001ff067887 */ /* 0x000fe40008000000 */
[----:B------:R-:W-:-:S04]  /*3c10*/  USEL UR4, UR4, URZ, UP0 ;  /* 0x000000ff04047287 */ /* 0x000fc80008000000 */
[----:B-1----:R-:W-:Y:S01]  /*3c20*/  ULEA UR5, UR4, UR41, 0x3 ;  /* 0x0000002904057291 */ /* 0x002fe2000f8e18ff */
[----:B------:R-:W-:-:S04]  /*3c30*/  LOP3.LUT R2, R11, UR6, RZ, 0x3c, !PT ;  /* 0x000000060b027c12 */ /* 0x000fc8000f8e3cff */
[----:B--2---:R-:W-:-:S04]  /*3c40*/  SHF.L.U32 R3, R2, 0x1f, RZ ;  /* 0x0000001f02037819 */ /* 0x004fc800000006ff */
[----:B------:R-:W1:Y:S02]  /*3c50*/  SYNCS.PHASECHK.TRANS64.TRYWAIT P0, [UR5], R3 ;  /* 0x00000003ff0075a7 */ /* 0x000e640008001105 */
[----:B-1----:R-:W-:Y:S05]  /*3c60*/  @!P0 BRA `(.L_x_66) ;  /* 0x0000005c00ec8947 */ /* 0x002fea0003800000 */
.L_x_154:
[----:B------:R-:W-:-:S04]  /*3c70*/  UIADD3 UR4, UPT, UPT, UR4, 0x1, URZ ;  /* 0x0000000104047890 */ /* 0x000fc8000fffe0ff */
[----:B------:R-:W-:-:S04]  /*3c80*/  UISETP.NE.AND UP0, UPT, UR4, 0x4, UPT ;  /* 0x000000040400788c */ /* 0x000fc8000bf05270 */
[----:B------:R-:W-:Y:S02]  /*3c90*/  USEL UR6, URZ, 0x1, UP0 ;  /* 0x00000001ff067887 */ /* 0x000fe40008000000 */
[----:B------:R-:W-:-:S04]  /*3ca0*/  USEL UR4, UR4, URZ, UP0 ;  /* 0x000000ff04047287 */ /* 0x000fc80008000000 */
[----:B------:R-:W-:Y:S01]  /*3cb0*/  ULEA UR5, UR4, UR41, 0x3 ;  /* 0x0000002904057291 */ /* 0x000fe2000f8e18ff */
[----:B------:R-:W-:-:S04]  /*3cc0*/  LOP3.LUT R2, R2, UR6, RZ, 0x3c, !PT ;  /* 0x0000000602027c12 */ /* 0x000fc8000f8e3cff */
[----:B-1----:R-:W-:-:S04]  /*3cd0*/  SHF.L.U32 R3, R2, 0x1f, RZ ;  /* 0x0000001f02037819 */ /* 0x002fc800000006ff */
[----:B------:R-:W1:Y:S02]  /*3ce0*/  SYNCS.PHASECHK.TRANS64.TRYWAIT P0, [UR5], R3 ;  /* 0x00000003ff0075a7 */ /* 0x000e640008001105 */
[----:B-1----:R-:W-:Y:S05]  /*3cf0*/  @!P0 BRA `(.L_x_67) ;  /* 0x0000005c00e08947 */ /* 0x002fea0003800000 */
.L_x_156:
[----:B------:R-:W-:-:S04]  /*3d00*/  UIADD3 UR4, UPT, UPT, UR4, 0x1, URZ ;  /* 0x0000000104047890 */ /* 0x000fc8000fffe0ff */
[----:B------:R-:W-:-:S04]  /*3d10*/  UISETP.NE.AND UP0, UPT, UR4, 0x4, UPT ;  /* 0x000000040400788c */ /* 0x000fc8000bf05270 */
[----:B------:R-:W-:Y:S02]  /*3d20*/  USEL UR5, URZ, 0x1, UP0 ;  /* 0x00000001ff057887 */ /* 0x000fe40008000000 */
[----:B------:R-:W-:-:S04]  /*3d30*/  USEL UR4, UR4, URZ, UP0 ;  /* 0x000000ff04047287 */ /* 0x000fc80008000000 */
[----:B------:R-:W-:Y:S01]  /*3d40*/  ULEA UR4, UR4, UR41, 0x3 ;  /* 0x0000002904047291 */ /* 0x000fe2000f8e18ff */
[----:B-1----:R-:W-:-:S04]  /*3d50*/  LOP3.LUT R3, R2, UR5, RZ, 0x3c, !PT ;  /* 0x0000000502037c12 */ /* 0x002fc8000f8e3cff */
[----:B------:R-:W-:-:S04]  /*3d60*/  SHF.L.U32 R3, R3, 0x1f, RZ ;  /* 0x0000001f03037819 */ /* 0x000fc800000006ff */
[----:B------:R-:W1:Y:S02]  /*3d70*/  SYNCS.PHASECHK.TRANS64.TRYWAIT P0, [UR4], R3 ;  /* 0x00000003ff0075a7 */ /* 0x000e640008001104 */
[----:B-1----:R-:W-:Y:S05]  /*3d80*/  @!P0 BRA `(.L_x_68) ;  /* 0x0000005c00d48947 */ /* 0x002fea0003800000 */
.L_x_158:
[----:B------:R-:W-:Y:S01]  /*3d90*/  NOP ;  /* 0x0000000000007918 */ /* 0x000fe20000000000 */
[----:B-1----:R-:W1:Y:S01]  /*3da0*/  LDS R0, [UR8+0x14] ;  /* 0x00001408ff007984 */ /* 0x002e620008000800 */
[----:B------:R-:W-:Y:S01]  /*3db0*/  ULOP3.LUT UR4, UR65, 0xffff, URZ, 0xc0, !UPT ;  /* 0x0000ffff41047892 */ /* 0x000fe2000f8ec0ff */
[----:B------:R-:W-:Y:S01]  /*3dc0*/  UMOV UR5, 0xffff ;  /* 0x0000ffff00057882 */ /* 0x000fe20000000000 */
[----:B------:R-:W-:Y:S02]  /*3dd0*/  UMOV UR6, 0x1 ;  /* 0x0000000100067882 */ /* 0x000fe40000000000 */
[----:B------:R-:W-:-:S04]  /*3de0*/  USHF.R.U32.HI UR4, URZ, 0x5, UR4 ;  /* 0x00000005ff047899 */ /* 0x000fc80008011604 */
[----:B------:R-:W-:Y:S02]  /*3df0*/  USHF.L.U32 UR5, UR5, UR4, URZ ;  /* 0x0000000405057299 */ /* 0x000fe400080006ff */
[----:B------:R-:W-:-:S04]  /*3e00*/  USHF.L.U32 UR4, UR6, UR4, URZ ;  /* 0x0000000406047299 */ /* 0x000fc800080006ff */
[----:B-1----:R-:W-:-:S04]  /*3e10*/  LOP3.LUT R0, R0, UR5, RZ, 0xc0, !PT ;  /* 0x0000000500007c12 */ /* 0x002fc8000f8ec0ff */
[----:B------:R-:W-:-:S13]  /*3e20*/  ISETP.NE.AND P0, PT, R0, UR5, PT ;  /* 0x0000000500007c0c */ /* 0x000fda000bf05270 */
[----:B------:R-:W-:Y:S05]  /*3e30*/  @P0 BRA `(.L_x_69) ;  /* 0x0000000000580947 */ /* 0x000fea0003800000 */
[----:B------:R-:W1:Y:S02]  /*3e40*/  LDS R0, [UR8+0x18] ;  /* 0x00001808ff007984 */ /* 0x000e640008000800 */
[----:B-1----:R-:W-:-:S04]  /*3e50*/  LOP3.LUT R0, R0, UR4, RZ, 0xc0, !PT ;  /* 0x0000000400007c12 */ /* 0x002fc8000f8ec0ff */
[----:B------:R-:W-:-:S13]  /*3e60*/  ISETP.NE.AND P0, PT, R0, UR4, PT ;  /* 0x0000000400007c0c */ /* 0x000fda000bf05270 */
[----:B------:R-:W-:Y:S05]  /*3e70*/  @P0 BRA `(.L_x_70) ;  /* 0x00000000003c0947 */ /* 0x000fea0003800000 */
[----:B------:R-:W1:Y:S01]  /*3e80*/  S2R R2, SR_LANEID ;  /* 0x0000000000027919 */ /* 0x000e620000000000 */
[----:B------:R-:W-:Y:S01]  /*3e90*/  ULOP3.LUT UR5, URZ, UR5, URZ, 0x33, !UPT ;  /* 0x00000005ff057292 */ /* 0x000fe2000f8e33ff */
[----:B------:R-:W-:Y:S01]  /*3ea0*/  LOP3.LUT R4, RZ, UR4, RZ, 0x33, !PT ;  /* 0x00000004ff047c12 */ /* 0x000fe2000f8e33ff */
[----:B------:R-:W-:Y:S02]  /*3eb0*/  VOTEU.ANY UR4, UPT, PT ;  /* 0x0000000000047886 */ /* 0x000fe400038e0100 */
[----:B------:R-:W-:Y:S01]  /*3ec0*/  UFLO.U32 UR4, UR4 ;  /* 0x00000004000472bd */ /* 0x000fe200080e0000 */
[----:B------:R-:W2:Y:S01]  /*3ed0*/  REDUX UR6, R4 ;  /* 0x00000000040673c4 */ /* 0x000ea20000000000 */
[----:B------:R-:W-:-:S06]  /*3ee0*/  IMAD.U32 R0, RZ, RZ, UR5 ;  /* 0x00000005ff007e24 */ /* 0x000fcc000f8e00ff */
[----:B------:R4:W-:Y:S01]  /*3ef0*/  UTCATOMSWS.AND URZ, UR5 ;  /* 0x0000000500ff79e3 */ /* 0x0009e20008000000 */
[----:B------:R-:W3:Y:S01]  /*3f00*/  REDUX UR7, R0 ;  /* 0x00000000000773c4 */ /* 0x000ee20000000000 */
[----:B-1----:R-:W-:Y:S01]  /*3f10*/  ISETP.EQ.U32.AND P0, PT, R2, UR4, PT ;  /* 0x0000000402007c0c */ /* 0x002fe2000bf02070 */
[----:B--2---:R-:W-:Y:S01]  /*3f20*/  IMAD.U32 R2, RZ, RZ, UR6 ;  /* 0x00000006ff027e24 */ /* 0x004fe2000f8e00ff */
[----:B---3--:R-:W-:-:S11]  /*3f30*/  MOV R3, UR7 ;  /* 0x0000000700037c02 */ /* 0x008fd60008000f00 */
[----:B------:R4:W-:Y:S04]  /*3f40*/  @P0 ATOMS.AND RZ, [UR8+0x14], R3 ;  /* 0x00001403ffff098c */ /* 0x0009e8000a800008 */
[----:B------:R4:W-:Y:S01]  /*3f50*/  @P0 ATOMS.AND RZ, [UR8+0x18], R2 ;  /* 0x00001802ffff098c */ /* 0x0009e2000a800008 */
[----:B------:R-:W-:Y:S05]  /*3f60*/  BRA `(.L_x_71) ;  /* 0x0000000000147947 */ /* 0x000fea0003800000 */
.L_x_70:
[----:B------:R-:W-:Y:S02]  /*3f70*/  MOV R2, 0x3f90 ;  /* 0x00003f9000027802 */ /* 0x000fe40000000f00 */
[----:B---3-5:R-:W-:Y:S05]  /*3f80*/  CALL.REL.NOINC `($__internal_0_$__cuda_sm10x_tcgen05_guardrail_trap_col_being_dealloced_not_returned_by_alloc) ;  /* 0x0000006000bc7944 */ /* 0x028fea0003c00000 */
[----:B------:R-:W-:Y:S05]  /*3f90*/  BRA `(.L_x_71) ;  /* 0x0000000000087947 */ /* 0x000fea0003800000 */
.L_x_69:
[----:B------:R-:W-:Y:S02]  /*3fa0*/  MOV R2, 0x3fc0 ;  /* 0x00003fc000027802 */ /* 0x000fe40000000f00 */
[----:B---3-5:R-:W-:Y:S05]  /*3fb0*/  CALL.REL.NOINC `($__internal_2_$__cuda_sm10x_tcgen05_guardrail_trap_unallocated_columns_being_dealloced) ;  /* 0x0000006000c87944 */ /* 0x028fea0003c00000 */
.L_x_71:
[----:B------:R-:W-:Y:S01]  /*3fc0*/  NOP ;  /* 0x0000000000007918 */ /* 0x000fe20000000000 */
[----:B----4-:R-:W-:Y:S05]  /*3fd0*/  EXIT ;  /* 0x000000000000794d */ /* 0x010fea0003800000 */
.L_x_53:
[----:B------:R-:W-:-:S09]  /*3fe0*/  UISETP.NE.OR UP0, UPT, UR17, 0x3, !UP3 ;  /* 0x000000031100788c */ /* 0x000fd2000df05670 */
[----:B------:R-:W-:Y:S05]  /*3ff0*/  BRA.U UP0, `(.L_x_72) ;  /* 0x0000001100547547 */ /* 0x000fea000b800000 */
[----:B------:R-:W1:Y:S01]  /*4000*/  LDCU UR31, c[0x0][0x370] ;  /* 0x00006e00ff1f77ac */ /* 0x000e620008000800 */
[----:B------:R-:W2:Y:S01]  /*4010*/  LDC.64 R16, c[0x0][0x348] ;  /* 0x0000d200ff107b82 */ /* 0x000ea20000000a00 */
[----:B------:R-:W-:Y:S02]  /*4020*/  HFMA2 R13, -RZ, RZ, 0, 0 ;  /* 0x00000000ff0d7431 */ /* 0x000fe400000001ff */
[----:B------:R-:W-:Y:S01]  /*4030*/  IMAD.MOV.U32 R15, RZ, RZ, 0x1 ;  /* 0x00000001ff0f7424 */ /* 0x000fe200078e00ff */
[----:B------:R-:W1:Y:S01]  /*4040*/  LDCU.128 UR48, c[0x0][0xb10] ;  /* 0x00016200ff3077ac */ /* 0x000e620008000c00 */
[----:B------:R-:W-:Y:S01]  /*4050*/  IMAD.MOV.U32 R14, RZ, RZ, RZ ;  /* 0x000000ffff0e7224 */ /* 0x000fe200078e00ff */
[----:B------:R-:W-:Y:S01]  /*4060*/  MOV R7, 0x2000 ;  /* 0x0000200000077802 */ /* 0x000fe20000000f00 */
[----:B------:R-:W3:Y:S01]  /*4070*/  LDCU UR30, c[0x0][0x374] ;  /* 0x00006e80ff1e77ac */ /* 0x000ee20008000800 */
[----:B------:R-:W4:Y:S01]  /*4080*/  LDC.64 R2, c[0x0][0x888] ;  /* 0x00022200ff027b82 */ /* 0x000f220000000a00 */
[----:B------:R-:W3:Y:S01]  /*4090*/  LDCU UR15, c[0x0][0xb0c] ;  /* 0x00016180ff0f77ac */ /* 0x000ee20008000800 */
[----:B------:R-:W2:Y:S06]  /*40a0*/  LDCU UR41, c[0x0][0xb20] ;  /* 0x00016400ff2977ac */ /* 0x000eac0008000800 */
[----:B------:R-:W4:Y:S01]  /*40b0*/  LDC.64 R4, c[0x0][0x890] ;  /* 0x00022400ff047b82 */ /* 0x000f220000000a00 */
[----:B------:R-:W2:Y:S01]  /*40c0*/  LDCU UR4, c[0x0][0xb30] ;  /* 0x00016600ff0477ac */ /* 0x000ea20008000800 */
[----:B------:R-:W-:Y:S01]  /*40d0*/  UMOV UR21, 0x400 ;  /* 0x0000040000157882 */ /* 0x000fe20000000000 */
[----:B-1----:R-:W-:-:S02]  /*40e0*/  UIMAD.WIDE.U32 UR6, UR31, UR48, URZ ;  /* 0x000000301f0672a5 */ /* 0x002fc4000f8e00ff */
[----:B---3--:R-:W-:Y:S02]  /*40f0*/  UIMAD.WIDE.U32 UR8, UR30, UR51, URZ ;  /* 0x000000331e0872a5 */ /* 0x008fe4000f8e00ff */
[----:B------:R-:W-:Y:S02]  /*4100*/  ULEA UR21, UR47, UR21, 0x18 ;  /* 0x000000152f157291 */ /* 0x000fe4000f8ec0ff */
[----:B------:R-:W-:Y:S02]  /*4110*/  UPLOP3.LUT UP3, UPT, UPT, UPT, UPT, 0x40, 0x4 ;  /* 0x000000000004789c */ /* 0x000fe40003f6e870 */
[----:B------:R-:W-:Y:S01]  /*4120*/  UIADD3 UR37, UPT, UPT, UR21, 0x38, URZ ;  /* 0x0000003815257890 */ /* 0x000fe2000fffe0ff */
[----:B------:R-:W-:Y:S01]  /*4130*/  UMOV UR6, UR7 ;  /* 0x0000000700067c82 */ /* 0x000fe20008000000 */
[----:B------:R-:W-:Y:S01]  /*4140*/  UMOV UR38, UR9 ;  /* 0x0000000900267c82 */ /* 0x000fe20008000000 */
[----:B------:R-:W-:Y:S02]  /*4150*/  UISETP.GE.AND UP0, UPT, UR42, 0x1, UPT ;  /* 0x000000012a00788c */ /* 0x000fe4000bf06270 */
[----:B------:R-:W-:Y:S01]  /*4160*/  UISETP.NE.AND UP4, UPT, UR42, 0x1, UPT ;  /* 0x000000012a00788c */ /* 0x000fe2000bf85270 */
[----:B------:R-:W1:Y:S01]  /*4170*/  LDCU.64 UR22, c[0x0][0xb28] ;  /* 0x00016500ff1677ac */ /* 0x000e620008000a00 */
[----:B------:R-:W-:-:S02]  /*4180*/  UISETP.NE.AND UP6, UPT, UR15, 0x1, UPT ;  /* 0x000000010f00788c */ /* 0x000fc4000bfc5270 */
[----:B------:R-:W-:Y:S02]  /*4190*/  UISETP.NE.AND UP5, UPT, UR50, 0x1, UPT ;  /* 0x000000013200788c */ /* 0x000fe4000bfa5270 */
[----:B------:R-:W-:Y:S02]  /*41a0*/  UIADD3 UR33, UPT, UPT, UR21, 0x20, URZ ;  /* 0x0000002015217890 */ /* 0x000fe4000fffe0ff */
[----:B------:R-:W-:Y:S02]  /*41b0*/  UIADD3 UR25, UPT, UPT, UR21, 0x28, URZ ;  /* 0x0000002815197890 */ /* 0x000fe4000fffe0ff */
[----:B------:R-:W-:Y:S02]  /*41c0*/  UIADD3 UR17, UPT, UPT, UR21, 0x30, URZ ;  /* 0x0000003015117890 */ /* 0x000fe4000fffe0ff */
[----:B------:R-:W-:Y:S02]  /*41d0*/  UPRMT UR37, UR47, 0x654, UR37 ;  /* 0x000006542f257896 */ /* 0x000fe40008000025 */
[----:B------:R-:W-:-:S02]  /*41e0*/  USHF.R.U32.HI UR39, URZ, UR49, UR6 ;  /* 0x00000031ff277299 */ /* 0x000fc40008011606 */
[----:B--2---:R-:W-:Y:S02]  /*41f0*/  USHF.R.U32.HI UR38, URZ, UR41, UR38 ;  /* 0x00000029ff267299 */ /* 0x004fe40008011626 */
[----:B------:R-:W-:-:S11]  /*4200*/  UISETP.NE.AND UP2, UPT, UR4, 0x1, UPT ;  /* 0x000000010400788c */ /* 0x000fd6000bf45270 */
.L_x_83:
[C---:B------:R-:W-:Y:S02]  /*4210*/  LEA R12, R14.reuse, UR21, 0x3 ;  /* 0x000000150e0c7c11 */ /* 0x040fe4000f8e18ff */
[----:B------:R-:W-:Y:S02]  /*4220*/  SHF.L.U32 R9, R13, 0x1f, RZ ;  /* 0x0000001f0d097819 */ /* 0x000fe400000006ff */
[----:B------:R-:W-:Y:S02]  /*4230*/  LEA R10, R14, UR21, 0x4 ;  /* 0x000000150e0a7c11 */ /* 0x000fe4000f8e20ff */
[----:B--2---:R-:W2:Y:S02]  /*4240*/  SYNCS.PHASECHK.TRANS64.TRYWAIT P0, [R12+URZ+0x70], R9 ;  /* 0x000070090c0075a7 */ /* 0x004ea400080011ff */
[----:B--2---:R-:W-:Y:S05]  /*4250*/  @!P0 BRA `(.L_x_73) ;  /* 0x0000005800b88947 */ /* 0x004fea0003800000 */
.L_x_159:
[----:B--2---:R-:W2:Y:S01]  /*4260*/  LDS.128 R8, [R10+0x100] ;  /* 0x000100000a087984 */ /* 0x004ea20000000c00 */
[----:B------:R-:W-:Y:S01]  /*4270*/  UISETP.GE.AND UP0, UPT, UR42, 0x1, UPT ;  /* 0x000000012a00788c */ /* 0x000fe2000bf06270 */
[----:B------:R-:W-:Y:S01]  /*4280*/  @!PT LDS RZ, [RZ] ;  /* 0x00000000fffff984 */ /* 0x000fe20000000800 */
[----:B------:R-:W-:Y:S01]  /*4290*/  @!PT LDS RZ, [RZ] ;  /* 0x00000000fffff984 */ /* 0x000fe20000000800 */
[----:B------:R-:W-:Y:S01]  /*42a0*/  @!PT LDS RZ, [RZ] ;  /* 0x00000000fffff984 */ /* 0x000fe20000000800 */
[----:B------:R-:W-:Y:S01]  /*42b0*/  @!PT LDS RZ, [RZ] ;  /* 0x00000000fffff984 */ /* 0x000fe20000000800 */
[----:B------:R3:W-:Y:S06]  /*42c0*/  MEMBAR.ALL.CTA ;  /* 0x0000000000007992 */ /* 0x0007ec0000008000 */
[----:B---3--:R-:W3:Y:S01]  /*42d0*/  FENCE.VIEW.ASYNC.S ;  /* 0x00000000000073c6 */ /* 0x008ee20000000000 */
[----:B--2---:R-:W-:Y:S11]  /*42e0*/  LOP3.LUT P0, RZ, R10, 0x1, RZ, 0xc0, !PT ;  /* 0x000000010aff7812 */ /* 0x004ff6000780c0ff */
[----:B------:R-:W-:Y:S02]  /*42f0*/  @!UPT UIADD3 URZ, UPT, UPT, URZ, URZ, URZ ;  /* 0x000000fffffff290 */ /* 0x000fe4000fffe0ff */
[----:B---3--:R-:W-:Y:S01]  /*4300*/  VOTEU.ANY UP1, P0 ;  /* 0x0000000000ff7886 */ /* 0x008fe20000020100 */
[----:B------:R-:W-:Y:S11]  /*4310*/  PLOP3.LUT P0, PT, PT, PT, UP1, 0x80, 0x8 ;  /* 0x000000000008781c */ /* 0x000ff60003f0f018 */
[----:B------:R-:W-:Y:S02]  /*4320*/  @!UPT UIADD3 URZ, UPT, UPT, URZ, URZ, URZ ;  /* 0x000000fffffff290 */ /* 0x000fe4000fffe0ff */
[----:B------:R-:W-:Y:S02]  /*4330*/  @P0 SHF.R.U32.HI R0, RZ, 0x10, R9 ;  /* 0x00000010ff000819 */ /* 0x000fe40000011609 */
[----:B------:R-:W-:Y:S02]  /*4340*/  @P0 MOV R6, R8 ;  /* 0x0000000800060202 */ /* 0x000fe40000000f00 */
[----:B------:R-:W-:Y:S01]  /*4350*/  @P0 R2UR UR4, R0 ;  /* 0x00000000000402ca */ /* 0x000fe200000e0000 */
[----:B------:R-:W-:Y:S01]  /*4360*/  VIADD R0, R12, 0x80 ;  /* 0x000000800c007836 */ /* 0x000fe20000000000 */
[----:B------:R-:W-:Y:S02]  /*4370*/  @P0 LOP3.LUT R8, R9, 0xffff, RZ, 0xc0, !PT ;  /* 0x0000ffff09080812 */ /* 0x000fe400078ec0ff */
[----:B------:R-:W-:Y:S02]  /*4380*/  @P0 R2UR UR6, R6 ;  /* 0x00000000060602ca */ /* 0x000fe400000e0000 */
[----:B------:R-:W-:Y:S02]  /*4390*/  PRMT R0, RZ, 0x654, R0 ;  /* 0x00000654ff007816 */ /* 0x000fe40000000000 */
[----:B------:R-:W-:Y:S02]  /*43a0*/  @P0 R2UR UR5, R8 ;  /* 0x00000000080502ca */ /* 0x000fe400000e0000 */
[----:B------:R2:W-:Y:S03]  /*43b0*/  SYNCS.ARRIVE.TRANS64.RED.A1T0 RZ, [R0+URZ], RZ ;  /* 0x000000ff00ff79a7 */ /* 0x0005e600081004ff */
[----:B------:R-:W-:Y:S04]  /*43c0*/  @UP1 UMOV UR29, UR4 ;  /* 0x00000004001d1c82 */ /* 0x000fe80008000000 */
[----:B------:R-:W-:Y:S04]  /*43d0*/  @UP1 UMOV UR14, UR6 ;  /* 0x00000006000e1c82 */ /* 0x000fe80008000000 */
[----:B------:R-:W-:Y:S01]  /*43e0*/  @UP1 UMOV UR13, UR5 ;  /* 0x00000005000d1c82 */ /* 0x000fe20008000000 */
[----:B------:R-:W-:Y:S05]  /*43f0*/  BRA.U !UP0, `(.L_x_74) ;  /* 0x0000000108a47547 */ /* 0x000fea000b800000 */
[----:B------:R-:W-:Y:S02]  /*4400*/  UIMAD.WIDE.U32 UR18, UR13, UR51, URZ ;  /* 0x000000330d1272a5 */ /* 0x000fe4000f8e00ff */
[----:B------:R-:W-:Y:S02]  /*4410*/  UIMAD.WIDE.U32 UR26, UR14, UR48, URZ ;  /* 0x000000300e1a72a5 */ /* 0x000fe4000f8e00ff */
[----:B------:R-:W-:Y:S02]  /*4420*/  USEL UR4, UR30, UR38, !UP5 ;  /* 0x000000261e047287 */ /* 0x000fe4000e800000 */
[----:B------:R-:W-:Y:S02]  /*4430*/  USEL UR7, UR31, UR39, !UP6 ;  /* 0x000000271f077287 */ /* 0x000fe4000f000000 */
[----:B-1----:R-:W-:Y:S02]  /*4440*/  UIMAD.WIDE.U32 UR8, UR4, UR22, URZ ;  /* 0x00000016040872a5 */ /* 0x002fe4000f8e00ff */
[----:B------:R-:W-:Y:S01]  /*4450*/  UIMAD.WIDE.U32 UR10, UR7, UR22, URZ ;  /* 0x00000016070a72a5 */ /* 0x000fe2000f8e00ff */
[----:B------:R-:W-:Y:S02]  /*4460*/  UMOV UR5, UR19 ;  /* 0x0000001300057c82 */ /* 0x000fe40008000000 */
[----:B------:R-:W-:Y:S03]  /*4470*/  USHF.R.U32.HI UR6, URZ, UR41, UR5 ;  /* 0x00000029ff067299 */ /* 0x000fe60008011605 */
[----:B------:R-:W-:Y:S01]  /*4480*/  UMOV UR5, UR27 ;  /* 0x0000001b00057c82 */ /* 0x000fe20008000000 */
[----:B------:R-:W-:Y:S02]  /*4490*/  USEL UR6, UR13, UR6, !UP5 ;  /* 0x000000060d067287 */ /* 0x000fe4000e800000 */
[----:B------:R-:W-:Y:S03]  /*44a0*/  USHF.R.U32.HI UR12, URZ, UR49, UR5 ;  /* 0x00000031ff0c7299 */ /* 0x000fe60008011605 */
[----:B------:R-:W-:Y:S02]  /*44b0*/  UMOV UR5, UR9 ;  /* 0x0000000900057c82 */ /* 0x000fe40008000000 */
[----:B------:R-:W-:Y:S03]  /*44c0*/  @UP4 USHF.R.U32.HI UR4, URZ, UR23, UR5 ;  /* 0x00000017ff044299 */ /* 0x000fe60008011605 */
[----:B------:R-:W-:Y:S01]  /*44d0*/  UMOV UR5, UR11 ;  /* 0x0000000b00057c82 */ /* 0x000fe20008000000 */
[----:B------:R-:W-:Y:S02]  /*44e0*/  UIMAD UR4, UR42, UR4, URZ ;  /* 0x000000042a0472a4 */ /* 0x000fe4000f8e02ff */
[----:B------:R-:W-:Y:S02]  /*44f0*/  @UP4 USHF.R.U32.HI UR7, URZ, UR23, UR5 ;  /* 0x00000017ff074299 */ /* 0x000fe40008011605 */
[----:B------:R-:W-:Y:S02]  /*4500*/  UIMAD.WIDE.U32 UR10, UR6, UR22, URZ ;  /* 0x00000016060a72a5 */ /* 0x000fe4000f8e00ff */
[----:B------:R-:W-:Y:S02]  /*4510*/  USEL UR5, UR14, UR12, !UP6 ;  /* 0x0000000c0e057287 */ /* 0x000fe4000f000000 */
[----:B------:R-:W-:Y:S02]  /*4520*/  UIMAD UR8, UR42, UR7, URZ ;  /* 0x000000072a0872a4 */ /* 0x000fe4000f8e02ff */
[----:B------:R-:W-:Y:S03]  /*4530*/  UISETP.GE.AND UP0, UPT, UR6, UR4, UPT ;  /* 0x000000040600728c */ /* 0x000fe6000bf06270 */
[----:B------:R-:W-:Y:S01]  /*4540*/  UMOV UR4, UR11 ;  /* 0x0000000b00047c82 */ /* 0x000fe20008000000 */
[----:B------:R-:W-:Y:S02]  /*4550*/  UISETP.GE.OR UP0, UPT, UR5, UR8, UP0 ;  /* 0x000000080500728c */ /* 0x000fe40008706670 */
[----:B------:R-:W-:Y:S02]  /*4560*/  USHF.R.U32.HI UR4, URZ, UR23, UR4 ;  /* 0x00000017ff047299 */ /* 0x000fe40008011604 */
[----:B------:R-:W-:Y:S02]  /*4570*/  UIMAD.WIDE.U32 UR8, UR5, UR22, URZ ;  /* 0x00000016050872a5 */ /* 0x000fe4000f8e00ff */
[----:B------:R-:W-:Y:S04]  /*4580*/  USEL UR10, UR6, UR4, !UP4 ;  /* 0x00000004060a7287 */ /* 0x000fe8000e000000 */
[----:B------:R-:W-:Y:S01]  /*4590*/  UIADD3 UR11, UPT, UPT, -UR10, URZ, URZ ;  /* 0x000000ff0a0b7290 */ /* 0x000fe2000fffe1ff */
[----:B------:R-:W-:Y:S02]  /*45a0*/  @!UP0 UMOV UR4, UR9 ;  /* 0x0000000900048c82 */ /* 0x000fe40008000000 */
[----:B------:R-:W-:Y:S02]  /*45b0*/  @!UP0 USHF.R.U32.HI UR4, URZ, UR23, UR4 ;  /* 0x00000017ff048299 */ /* 0x000fe40008011604 */
[----:B------:R-:W-:Y:S02]  /*45c0*/  UIMAD UR8, UR42, UR11, UR6 ;  /* 0x0000000b2a0872a4 */ /* 0x000fe4000f8e0206 */
[----:B------:R-:W-:Y:S04]  /*45d0*/  @!UP0 USEL UR4, UR5, UR4, !UP4 ;  /* 0x0000000405048287 */ /* 0x000fe8000e000000 */
[----:B------:R-:W-:Y:S02]  /*45e0*/  @!UP0 UIMAD UR8, UR7, UR8, UR4 ;  /* 0x00000008070882a4 */ /* 0x000fe4000f8e0204 */
[----:B------:R-:W-:Y:S02]  /*45f0*/  @!UP0 UIADD3 UR9, UPT, UPT, UR10, -UR4, URZ ;  /* 0x800000040a098290 */ /* 0x000fe4000fffe0ff */
[----:B------:R-:W-:Y:S02]  /*4600*/  UIADD3 UR4, UPT, UPT, -UR5, URZ, URZ ;  /* 0x000000ff05047290 */ /* 0x000fe4000fffe1ff */
[----:B------:R-:W-:Y:S02]  /*4610*/  UIADD3 UR7, UPT, UPT, -UR6, URZ, URZ ;  /* 0x000000ff06077290 */ /* 0x000fe4000fffe1ff */
[----:B------:R-:W-:Y:S02]  /*4620*/  @!UP0 UIMAD UR6, UR9, UR42, UR5 ;  /* 0x0000002a090682a4 */ /* 0x000fe4000f8e0205 */
[----:B------:R-:W-:Y:S02]  /*4630*/  UIMAD UR14, UR15, UR4, UR14 ;  /* 0x000000040f0e72a4 */ /* 0x000fe4000f8e020e */
[----:B------:R-:W-:Y:S01]  /*4640*/  UIMAD UR13, UR50, UR7, UR13 ;  /* 0x00000007320d72a4 */ /* 0x000fe2000f8e020d */
[----:B------:R-:W-:Y:S02]  /*4650*/  @!UP0 UMOV UR5, UR8 ;  /* 0x0000000800058c82 */ /* 0x000fe40008000000 */
[----:B------:R-:W-:Y:S02]  /*4660*/  UIMAD UR14, UR5, UR15, UR14 ;  /* 0x0000000f050e72a4 */ /* 0x000fe4000f8e020e */
[----:B------:R-:W-:Y:S11]  /*4670*/  UIMAD UR13, UR6, UR50, UR13 ;  /* 0x00000032060d72a4 */ /* 0x000ff6000f8e020d */
[----:B------:R-:W-:Y:S01]  /*4680*/  @!UPT UIADD3 URZ, UPT, UPT, URZ, URZ, URZ ;  /* 0x000000fffffff290 */ /* 0x000fe2000fffe0ff */
.L_x_74:
[----:B------:R-:W3:Y:S01]  /*4690*/  @!UP2 LDCU.128 UR8, c[0x0][0xb10] ;  /* 0x00016200ff08a7ac */ /* 0x000ee20008000c00 */
[C---:B----4-:R-:W-:Y:S02]  /*46a0*/  ISETP.NE.U32.AND P1, PT, R4.reuse, RZ, PT ;  /* 0x000000ff0400720c */ /* 0x050fe40003f25070 */
[----:B------:R-:W-:Y:S02]  /*46b0*/  ISETP.NE.U32.AND P0, PT, R4, RZ, PT ;  /* 0x000000ff0400720c */ /* 0x000fe40003f05070 */
[C---:B------:R-:W-:Y:S02]  /*46c0*/  ISETP.NE.AND.EX P1, PT, R5.reuse, RZ, PT, P1 ;  /* 0x000000ff0500720c */ /* 0x040fe40003f25310 */
[----:B------:R-:W-:Y:S01]  /*46d0*/  ISETP.NE.AND.EX P0, PT, R5, RZ, PT, P0 ;  /* 0x000000ff0500720c */ /* 0x000fe20003f05300 */
[----:B------:R-:W4:Y:S01]  /*46e0*/  @!UP2 LDCU UR5, c[0x0][0xb0c] ;  /* 0x00016180ff05a7ac */ /* 0x000f220008000800 */
[----:B------:R-:W-:Y:S01]  /*46f0*/  SHF.L.U32 R9, R15, 0x1f, RZ ;  /* 0x0000001f0f097819 */ /* 0x000fe200000006ff */
[----:B------:R-:W-:Y:S02]  /*4700*/  USHF.L.U32 UR35, UR16, 0x6, URZ ;  /* 0x0000000610237899 */ /* 0x000fe400080006ff */
[----:B------:R-:W-:Y:S02]  /*4710*/  USHF.L.U32 UR34, UR20, 0x8, URZ ;  /* 0x0000000814227899 */ /* 0x000fe400080006ff */
[----:B---3--:R-:W-:Y:S07]  /*4720*/  UIMAD.WIDE.U32 UR6, UR14, UR8, URZ ;  /* 0x000000080e0672a5 */ /* 0x008fee000f8e00ff */
[----:B------:R-:W-:Y:S01]  /*4730*/  @!UP2 UMOV UR4, UR7 ;  /* 0x000000070004ac82 */ /* 0x000fe20008000000 */
[----:B----4-:R-:W-:Y:S02]  /*4740*/  @!UP2 UISETP.NE.AND UP0, UPT, UR5, 0x1, UPT ;  /* 0x000000010500a88c */ /* 0x010fe4000bf05270 */
[----:B------:R-:W-:Y:S02]  /*4750*/  @!UP2 USHF.R.U32.HI UR4, URZ, UR9, UR4 ;  /* 0x00000009ff04a299 */ /* 0x000fe40008011604 */
[----:B------:R-:W-:Y:S02]  /*4760*/  UIMAD.WIDE.U32 UR6, UR13, UR11, URZ ;  /* 0x0000000b0d0672a5 */ /* 0x000fe4000f8e00ff */
[----:B------:R-:W-:Y:S02]  /*4770*/  @!UP2 USEL UR8, UR14, UR4, !UP0 ;  /* 0x000000040e08a287 */ /* 0x000fe4000c000000 */
[----:B------:R-:W-:Y:S03]  /*4780*/  @!UP2 UISETP.NE.AND UP0, UPT, UR10, 0x1, UPT ;  /* 0x000000010a00a88c */ /* 0x000fe6000bf05270 */
[----:B------:R-:W-:Y:S02]  /*4790*/  @!UP2 UMOV UR6, UR7 ;  /* 0x000000070006ac82 */ /* 0x000fe40008000000 */
[----:B------:R-:W3:Y:S02]  /*47a0*/  @!UP2 LDCU UR4, c[0x0][0xb20] ;  /* 0x00016400ff04a7ac */ /* 0x000ee40008000800 */
[----:B---3--:R-:W-:Y:S04]  /*47b0*/  @!UP2 USHF.R.U32.HI UR6, URZ, UR4, UR6 ;  /* 0x00000004ff06a299 */ /* 0x008fe80008011606 */
[----:B------:R-:W-:Y:S04]  /*47c0*/  @!UP2 USEL UR6, UR13, UR6, !UP0 ;  /* 0x000000060d06a287 */ /* 0x000fe8000c000000 */
[----:B------:R-:W-:Y:S02]  /*47d0*/  @!UP2 UIADD3 UR4, UPT, UPT, -UR8, UR6, URZ ;  /* 0x000000060804a290 */ /* 0x000fe4000fffe1ff */
[----:B------:R-:W-:Y:S02]  /*47e0*/  @!UP2 UIADD3 UR6, UPT, UPT, UR8, -UR6, URZ ;  /* 0x800000060806a290 */ /* 0x000fe4000fffe0ff */
[----:B------:R-:W-:Y:S02]  /*47f0*/  @!UP2 UIMAD UR14, UR4, UR5, UR14 ;  /* 0x00000005040ea2a4 */ /* 0x000fe4000f8e020e */
[----:B------:R-:W-:Y:S01]  /*4800*/  @!UP2 UIMAD UR13, UR6, UR10, UR13 ;  /* 0x0000000a060da2a4 */ /* 0x000fe2000f8e020d */
[----:B------:R-:W-:Y:S11]  /*4810*/  BRA.U UP3, `(.L_x_75) ;  /* 0x0000000103107547 */ /* 0x000ff6000b800000 */
[----:B--2---:R-:W-:Y:S04]  /*4820*/  MOV R0, UR40 ;  /* 0x0000002800007c02 */ /* 0x004fe80008000f00 */
[----:B------:R-:W-:Y:S04]  /*4830*/  SHF.L.U32 R11, R0, 0x1f, RZ ;  /* 0x0000001f000b7819 */ /* 0x000fe800000006ff */
[----:B------:R-:W2:Y:S02]  /*4840*/  SYNCS.PHASECHK.TRANS64.TRYWAIT P2, [UR21+0x68], R11 ;  /* 0x0000680bff0075a7 */ /* 0x000ea40008041115 */
[----:B--2---:R-:W-:Y:S05]  /*4850*/  @!P2 BRA `(.L_x_76) ;  /* 0x00000054004ca947 */ /* 0x004fea0003800000 */
.L_x_75:
[----:B------:R-:W-:Y:S05]  /*4860*/  @!P1 BRA `(.L_x_77) ;  /* 0x0000000000309947 */ /* 0x000fea0003800000 */
[----:B------:R-:W-:Y:S01]  /*4870*/  ISETP.NE.U32.AND P1, PT, R2, RZ, PT ;  /* 0x000000ff0200720c */ /* 0x000fe20003f25070 */
[----:B------:R-:W3:Y:S01]  /*4880*/  LDCU.64 UR4, c[0x0][0x358] ;  /* 0x00006b00ff0477ac */ /* 0x000ee20008000a00 */
[----:B------:R-:W-:Y:S02]  /*4890*/  IMAD.MOV.U32 R81, RZ, RZ, 0x1 ;  /* 0x00000001ff517424 */ /* 0x000fe400078e00ff */
[----:B------:R-:W-:Y:S11]  /*48a0*/  ISETP.NE.AND.EX P1, PT, R3, RZ, PT, P1 ;  /* 0x000000ff0300720c */ /* 0x000ff60003f25310 */
[----:B------:R-:W-:Y:S02]  /*48b0*/  @!UPT UIADD3 URZ, UPT, UPT, URZ, URZ, URZ ;  /* 0x000000fffffff290 */ /* 0x000fe4000fffe0ff */
[----:B--2---:R-:W2:Y:S01]  /*48c0*/  @P1 LDC.64 R10, c[0x0][0x888] ;  /* 0x00022200ff0a1b82 */ /* 0x004ea20000000a00 */
[----:B------:R-:W-:Y:S04]  /*48d0*/  @P1 IMAD R0, R4, UR36, RZ ;  /* 0x0000002404001c24 */ /* 0x000fe8000f8e02ff */
[----:B--2---:R-:W-:Y:S04]  /*48e0*/  @P1 IMAD.WIDE R10, R0, 0x4, R10 ;  /* 0x00000004000a1825 */ /* 0x004fe800078e020a */
[----:B------:R-:W-:Y:S01]  /*48f0*/  HFMA2 R0, -RZ, RZ, 0, 5.9604644775390625e-08 ;  /* 0x00000001ff007431 */ /* 0x000fe200000001ff */
[----:B---3-5:R3:W5:Y:S04]  /*4900*/  @P1 LDG.E R41, desc[UR4][R10.64] ;  /* 0x000000040a291981 */ /* 0x028768000c1e1900 */
[----:B------:R-:W-:Y:S01]  /*4910*/  @!P1 PRMT R81, R0, 0x7610, R81 ;  /* 0x0000761000519816 */ /* 0x000fe20000000051 */
[----:B---3--:R-:W4:Y:S06]  /*4920*/  @!P1 LDC R41, c[0x0][0x880] ;  /* 0x00022000ff299b82 */ /* 0x008f2c0000000800 */
.L_x_77:
[----:B----45:R-:W-:Y:S01]  /*4930*/  @!P0 FSETP.EQ.AND P1, PT, R41, RZ, PT ;  /* 0x000000ff2900820b */ /* 0x030fe20003f22000 */
[----:B------:R-:W-:Y:S01]  /*4940*/  @!UPT UIADD3 URZ, UPT, UPT, URZ, URZ, URZ ;  /* 0x000000fffffff290 */ /* 0x000fe2000fffe0ff */
[----:B------:R-:W-:Y:S11]  /*4950*/  @!P0 BRA `(.L_x_78) ;  /* 0x0000000000188947 */ /* 0x000ff60003800000 */
[----:B------:R-:W-:Y:S02]  /*4960*/  LOP3.LUT P0, RZ, R81, 0xff, RZ, 0xc0, !PT ;  /* 0x000000ff51ff7812 */ /* 0x000fe4000780c0ff */
[----:B------:R-:W-:Y:S04]  /*4970*/  ISETP.NE.U32.AND P1, PT, R2, RZ, PT ;  /* 0x000000ff0200720c */ /* 0x000fe80003f25070 */
[----:B------:R-:W-:Y:S04]  /*4980*/  ISETP.NE.AND.EX P1, PT, R3, RZ, PT, P1 ;  /* 0x000000ff0300720c */ /* 0x000fe80003f25310 */
[----:B------:R-:W-:Y:S03]  /*4990*/  PLOP3.LUT P1, PT, P1, PT, PT, 0x8, 0x80 ;  /* 0x000000000080781c */ /* 0x000fe60000f2e170 */
[----:B------:R-:W-:Y:S11]  /*49a0*/  @P0 FSETP.EQ.AND P1, PT, R41, RZ, PT ;  /* 0x000000ff2900020b */ /* 0x000ff60003f22000 */
[----:B------:R-:W-:Y:S02]  /*49b0*/  @!UPT UIADD3 URZ, UPT, UPT, URZ, URZ, URZ ;  /* 0x000000fffffff290 */ /* 0x000fe4000fffe0ff */
.L_x_78:
[----:B------:R-:W3:Y:S01]  /*49c0*/  SYNCS.PHASECHK.TRANS64.TRYWAIT P2, [UR21+0x40], R9 ;  /* 0x00004009ff0075a7 */ /* 0x000ee20008041115 */
[----:B------:R-:W-:Y:S04]  /*49d0*/  ELECT P0, URZ, PT ;  /* 0x0000000000ff782f */ /* 0x000fe80003800000 */
[----:B------:R-:W-:Y:S11]  /*49e0*/  PLOP3.LUT P1, PT, P1, P0, PT, 0xf2, 0x2f ;  /* 0x00000000002f781c */ /* 0x000ff60000f21e72 */
[----:B------:R-:W-:Y:S02]  /*49f0*/  @!UPT UIADD3 URZ, UPT, UPT, URZ, URZ, URZ ;  /* 0x000000fffffff290 */ /* 0x000fe4000fffe0ff */
[----:B------:R-:W-:Y:S05]  /*4a00*/  @!P1 IADD3 R8, P0, PT, R16, 0x580, RZ ;  /* 0x0000058010089810 */ /* 0x000fea0007f1e0ff */
[----:B------:R-:W-:Y:S01]  /*4a10*/  @!P1 IMAD.X R6, RZ, RZ, R17, P0 ;  /* 0x000000ffff069224 */ /* 0x000fe200000e0611 */
[----:B---3--:R-:W-:Y:S07]  /*4a20*/  @!P2 BRA `(.L_x_79) ;  /* 0x0000005000f0a947 */ /* 0x008fee0003800000 */
.L_x_162:
[----:B------:R-:W-:Y:S01]  /*4a30*/  @!P1 R2UR UR5, R8 ;  /* 0x00000000080592ca */ /* 0x000fe200000e0000 */
[----:B------:R-:W-:Y:S01]  /*4a40*/  VOTEU.ALL UP0, P1 ;  /* 0x0000000000ff7886 */ /* 0x000fe20000800000 */
[----:B------:R-:W-:Y:S01]  /*4a50*/  @!P1 R2UR UR4, R6 ;  /* 0x00000000060492ca */ /* 0x000fe200000e0000 */
[----:B--2---:R-:W-:Y:S01]  /*4a60*/  @!P1 IMAD.MOV.U32 R0, RZ, RZ, 0x2000 ;  /* 0x00002000ff009424 */ /* 0x004fe200078e00ff */
[----:B------:R-:W-:Y:S01]  /*4a70*/  UMOV UR8, 0x0 ;  /* 0x0000000000087882 */ /* 0x000fe20000000000 */
[----:B------:R-:W-:Y:S01]  /*4a80*/  UMOV UR9, 0x10000000 ;  /* 0x1000000000097882 */ /* 0x000fe20000000000 */
[----:B------:R-:W-:Y:S01]  /*4a90*/  @!UP0 UIADD3 UR32, UPT, UPT, UR21, 0x400, URZ ;  /* 0x0000040015208890 */ /* 0x000fe2000fffe0ff */
[----:B------:R-:W-:Y:S01]  /*4aa0*/  @!P1 IADD3 R8, P0, PT, R16, 0x580, RZ ;  /* 0x0000058010089810 */ /* 0x000fe20007f1e0ff */
[----:B------:R-:W-:Y:S01]  /*4ab0*/  VOTEU.ALL UP0, P1 ;  /* 0x0000000000ff7886 */ /* 0x000fe20000800000 */
[----:B------:R-:W-:Y:S03]  /*4ac0*/  UPRMT UR6, UR47, 0x654, UR33 ;  /* 0x000006542f067896 */ /* 0x000fe60008000021 */
[----:B------:R-:W-:Y:S02]  /*4ad0*/  @!P1 IMAD.X R6, RZ, RZ, R17, P0 ;  /* 0x000000ffff069224 */ /* 0x000fe400000e0611 */
[----:B------:R-:W-:Y:S02]  /*4ae0*/  IMAD.U32 R10, RZ, RZ, UR5 ;  /* 0x00000005ff0a7e24 */ /* 0x000fe4000f8e00ff */
[----:B------:R-:W-:Y:S03]  /*4af0*/  IMAD.U32 R11, RZ, RZ, UR4 ;  /* 0x00000004ff0b7e24 */ /* 0x000fe6000f8e00ff */
[----:B------:R-:W-:Y:S02]  /*4b00*/  @!P1 R2UR UR4, R10 ;  /* 0x000000000a0492ca */ /* 0x000fe400000e0000 */
[----:B------:R-:W-:Y:S11]  /*4b10*/  @!P1 R2UR UR5, R11 ;  /* 0x000000000b0592ca */ /* 0x000ff600000e0000 */
[----:B------:R-:W-:Y:S02]  /*4b20*/  @!UPT UIADD3 URZ, UPT, UPT, URZ, URZ, URZ ;  /* 0x000000fffffff290 */ /* 0x000fe4000fffe0ff */
[----:B------:R2:W-:Y:S01]  /*4b30*/  @!UP0 UTMALDG.3D [UR32], [UR4], desc[UR8] ;  /* 0x00000820040085b4 */ /* 0x0005e20008011000 */
[----:B------:R2:W-:Y:S01]  /*4b40*/  @!P1 SYNCS.ARRIVE.TRANS64.RED.A0TR RZ, [UR21+0x20], R0 ;  /* 0x00002000ffff99a7 */ /* 0x0005e20008300415 */
[----:B------:R-:W-:Y:S01]  /*4b50*/  SYNCS.ARRIVE.TRANS64.RED.A1T0 RZ, [UR6], RZ ;  /* 0x000000ffffff79a7 */ /* 0x000fe20008100406 */
[----:B------:R-:W3:Y:S02]  /*4b60*/  SYNCS.PHASECHK.TRANS64.TRYWAIT P2, [UR21+0x48], R9 ;  /* 0x00004809ff0075a7 */ /* 0x000ee40008041115 */
[----:B--23--:R-:W-:Y:S05]  /*4b70*/  @!P2 BRA `(.L_x_80) ;  /* 0x0000005000b4a947 */ /* 0x00cfea0003800000 */
.L_x_164:
        /* <DEDUP_REMOVED lines=8> */
[----:B------:R-:W-:Y:S01]  /*4c00*/  @!UP0 UIADD3 UR24, UPT, UPT, UR21, 0x2400, URZ ;  /* 0x0000240015188890 */ /* 0x000fe2000fffe0ff */
[----:B------:R-:W-:Y:S01]  /*4c10*/  VOTEU.ALL UP0, P1 ;  /* 0x0000000000ff7886 */ /* 0x000fe20000800000 */
[----:B------:R-:W-:Y:S01]  /*4c20*/  UMOV UR27, UR35 ;  /* 0x00000023001b7c82 */ /* 0x000fe20008000000 */
[----:B------:R-:W-:Y:S02]  /*4c30*/  UMOV UR28, UR36 ;  /* 0x00000024001c7c82 */ /* 0x000fe40008000000 */
[----:B------:R-:W-:Y:S01]  /*4c40*/  IMAD.U32 R10, RZ, RZ, UR5 ;  /* 0x00000005ff0a7e24 */ /* 0x000fe2000f8e00ff */
[----:B------:R-:W-:Y:S01]  /*4c50*/  UPRMT UR6, UR47, 0x654, UR25 ;  /* 0x000006542f067896 */ /* 0x000fe20008000019 */
[----:B------:R-:W-:Y:S02]  /*4c60*/  IMAD.U32 R11, RZ, RZ, UR4 ;  /* 0x00000004ff0b7e24 */ /* 0x000fe4000f8e00ff */
[----:B------:R-:W-:Y:S01]  /*4c70*/  @!P1 IMAD.X R6, RZ, RZ, R17, P0 ;  /* 0x000000ffff069224 */ /* 0x000fe200000e0611 */
        /* <DEDUP_REMOVED lines=8> */
.L_x_166:
[----:B------:R-:W-:Y:S01]  /*4d00*/  @!P1 R2UR UR5, R8 ;  /* 0x00000000080592ca */ /* 0x000fe200000e0000 */
[----:B------:R-:W-:Y:S01]  /*4d10*/  VOTEU.ALL UP0, P1 ;  /* 0x0000000000ff7886 */ /* 0x000fe20000800000 */
[----:B------:R-:W-:Y:S01]  /*4d20*/  @!P1 R2UR UR4, R6 ;  /* 0x00000000060492ca */ /* 0x000fe200000e0000 */
[----:B--2---:R-:W-:Y:S01]  /*4d30*/  @!P1 IMAD.MOV.U32 R0, RZ, RZ, 0x2000 ;  /* 0x00002000ff009424 */ /* 0x004fe200078e00ff */
[----:B------:R-:W-:Y:S01]  /*4d40*/  UMOV UR8, 0x0 ;  /* 0x0000000000087882 */ /* 0x000fe20000000000 */
[----:B------:R-:W-:Y:S01]  /*4d50*/  UMOV UR9, 0x10000000 ;  /* 0x1000000000097882 */ /* 0x000fe20000000000 */
[----:B------:R-:W-:Y:S01]  /*4d60*/  @!UP0 UIADD3 UR18, UPT, UPT, UR34, 0x80, URZ ;  /* 0x0000008022128890 */ /* 0x000fe2000fffe0ff */
[----:B------:R-:W-:Y:S01]  /*4d70*/  VIADD R14, R14, 0x1 ;  /* 0x000000010e0e7836 */ /* 0x000fe20000000000 */
[----:B------:R-:W-:Y:S01]  /*4d80*/  @!UP0 UIADD3 UR16, UPT, UPT, UR21, 0x4400, URZ ;  /* 0x0000440015108890 */ /* 0x000fe2000fffe0ff */
[----:B------:R-:W-:Y:S01]  /*4d90*/  VOTEU.ALL UP0, P1 ;  /* 0x0000000000ff7886 */ /* 0x000fe20000800000 */
[----:B------:R-:W-:Y:S01]  /*4da0*/  UMOV UR19, UR35 ;  /* 0x0000002300137c82 */ /* 0x000fe20008000000 */
[----:B------:R-:W-:Y:S02]  /*4db0*/  UMOV UR20, UR36 ;  /* 0x0000002400147c82 */ /* 0x000fe40008000000 */
[----:B------:R-:W-:Y:S01]  /*4dc0*/  IMAD.U32 R10, RZ, RZ, UR5 ;  /* 0x00000005ff0a7e24 */ /* 0x000fe2000f8e00ff */
[----:B------:R-:W-:Y:S01]  /*4dd0*/  UPRMT UR6, UR47, 0x654, UR17 ;  /* 0x000006542f067896 */ /* 0x000fe20008000011 */
        /* <DEDUP_REMOVED lines=9> */
.L_x_168:
[----:B------:R-:W-:Y:S01]  /*4e70*/  @!P1 IADD3 R6, P0, PT, R16, 0x580, RZ ;  /* 0x0000058010069810 */ /* 0x000fe20007f1e0ff */
[----:B------:R-:W-:Y:S01]  /*4e80*/  VOTEU.ALL UP0, P1 ;  /* 0x0000000000ff7886 */ /* 0x000fe20000800000 */
[----:B------:R-:W-:Y:S01]  /*4e90*/  UMOV UR6, 0x0 ;  /* 0x0000000000067882 */ /* 0x000fe20000000000 */
[----:B------:R-:W-:Y:S01]  /*4ea0*/  UMOV UR7, 0x10000000 ;  /* 0x1000000000077882 */ /* 0x000fe20000000000 */
[----:B------:R-:W-:Y:S01]  /*4eb0*/  @!P1 R2UR UR5, R6 ;  /* 0x00000000060592ca */ /* 0x000fe200000e0000 */
[----:B--2---:R-:W-:Y:S01]  /*4ec0*/  @!P1 IMAD.X R0, RZ, RZ, R17, P0 ;  /* 0x000000ffff009224 */ /* 0x004fe200000e0611 */
[----:B------:R-:W-:Y:S01]  /*4ed0*/  @!UP0 UIADD3 UR10, UPT, UPT, UR34, 0xc0, URZ ;  /* 0x000000c0220a8890 */ /* 0x000fe2000fffe0ff */
[----:B------:R-:W-:Y:S01]  /*4ee0*/  R2UR UR16, R83 ;  /* 0x00000000531072ca */ /* 0x000fe200000e0000 */
[----:B------:R-:W-:Y:S01]  /*4ef0*/  @!UP0 UIADD3 UR8, UPT, UPT, UR21, 0x6400, URZ ;  /* 0x0000640015088890 */ /* 0x000fe2000fffe0ff */
[----:B------:R-:W-:Y:S01]  /*4f00*/  ISETP.NE.AND P0, PT, R14, 0x2, PT ;  /* 0x000000020e00780c */ /* 0x000fe20003f05270 */
[----:B------:R-:W-:Y:S01]  /*4f10*/  @!UP0 UIADD3 UR9, UPT, UPT, UR21, 0x38, URZ ;  /* 0x0000003815098890 */ /* 0x000fe2000fffe0ff */
[----:B------:R-:W-:Y:S01]  /*4f20*/  @!P1 R2UR UR4, R0 ;  /* 0x00000000000492ca */ /* 0x000fe200000e0000 */
[----:B------:R-:W-:Y:S01]  /*4f30*/  VOTEU.ALL UP0, P1 ;  /* 0x0000000000ff7886 */ /* 0x000fe20000800000 */
[----:B------:R-:W-:Y:S01]  /*4f40*/  UMOV UR11, UR35 ;  /* 0x00000023000b7c82 */ /* 0x000fe20008000000 */
[----:B------:R-:W-:Y:S01]  /*4f50*/  UMOV UR12, UR36 ;  /* 0x00000024000c7c82 */ /* 0x000fe20008000000 */
[----:B------:R-:W-:Y:S01]  /*4f60*/  SEL R0, RZ, 0x1, P0 ;  /* 0x00000001ff007807 */ /* 0x000fe20000000000 */
[----:B------:R-:W-:Y:S01]  /*4f70*/  UIADD3 UR20, UPT, UPT, UR13, UR63, URZ ;  /* 0x0000003f0d147290 */ /* 0x000fe2000fffe0ff */
[----:B------:R-:W-:Y:S01]  /*4f80*/  IMAD.U32 R8, RZ, RZ, UR5 ;  /* 0x00000005ff087e24 */ /* 0x000fe2000f8e00ff */
[----:B------:R-:W-:Y:S01]  /*4f90*/  LOP3.LUT R15, R15, 0x1, RZ, 0x3c, !PT ;  /* 0x000000010f0f7812 */ /* 0x000fe200078e3cff */
[----:B------:R-:W-:Y:S01]  /*4fa0*/  UPLOP3.LUT UP3, UPT, UPT, UPT, UPT, 0x80, 0x8 ;  /* 0x000000000008789c */ /* 0x000fe20003f6f070 */
[----:B------:R-:W-:Y:S01]  /*4fb0*/  LOP3.LUT R13, R13, R0, RZ, 0x3c, !PT ;  /* 0x000000000d0d7212 */ /* 0x000fe200078e3cff */
[----:B------:R-:W-:Y:S01]  /*4fc0*/  UIADD3 UR16, UPT, UPT, UR14, UR16, URZ ;  /* 0x000000100e107290 */ /* 0x000fe2000fffe0ff */
[----:B------:R-:W-:Y:S01]  /*4fd0*/  SEL R14, R14, RZ, P0 ;  /* 0x000000ff0e0e7207 */ /* 0x000fe20000000000 */
[----:B------:R-:W-:Y:S01]  /*4fe0*/  UMOV UR36, UR29 ;  /* 0x0000001d00247c82 */ /* 0x000fe20008000000 */
[----:B------:R-:W-:Y:S01]  /*4ff0*/  IMAD.U32 R9, RZ, RZ, UR4 ;  /* 0x00000004ff097e24 */ /* 0x000fe2000f8e00ff */
[----:B------:R-:W-:Y:S04]  /*5000*/  @!P1 R2UR UR4, R8 ;  /* 0x00000000080492ca */ /* 0x000fe800000e0000 */
[----:B------:R-:W-:Y:S11]  /*5010*/  @!P1 R2UR UR5, R9 ;  /* 0x00000000090592ca */ /* 0x000ff600000e0000 */
[----:B------:R-:W-:Y:S02]  /*5020*/  @!UPT UIADD3 URZ, UPT, UPT, URZ, URZ, URZ ;  /* 0x000000fffffff290 */ /* 0x000fe4000fffe0ff */
[----:B------:R2:W-:Y:S01]  /*5030*/  @!UP0 UTMALDG.3D [UR8], [UR4], desc[UR6] ;  /* 0x00000608040085b4 */ /* 0x0005e20008011000 */
[----:B------:R2:W-:Y:S01]  /*5040*/  @!P1 SYNCS.ARRIVE.TRANS64.RED.A0TR RZ, [UR21+0x38], R7 ;  /* 0x00003807ffff99a7 */ /* 0x0005e20008300415 */
[----:B------:R-:W-:Y:S01]  /*5050*/  SYNCS.ARRIVE.TRANS64.RED.A1T0 RZ, [UR37], RZ ;  /* 0x000000ffffff79a7 */ /* 0x000fe20008100425 */
[----:B------:R-:W-:Y:S05]  /*5060*/  BRA.U UP1, `(.L_x_83) ;  /* 0xfffffff101687547 */ /* 0x000fea000b83ffff */
[----:B------:R-:W-:-:S04]  /*5070*/  SHF.L.U32 R3, R15, 0x1f, RZ ;  /* 0x0000001f0f037819 */ /* 0x000fc800000006ff */
[----:B------:R-:W3:Y:S02]  /*5080*/  SYNCS.PHASECHK.TRANS64.TRYWAIT P0, [UR21+0x40], R3 ;  /* 0x00004003ff0075a7 */ /* 0x000ee40008001115 */
[----:B---3--:R-:W-:Y:S05]  /*5090*/  @!P0 BRA `(.L_x_84) ;  /* 0x0000004c00b48947 */ /* 0x008fea0003800000 */
.L_x_170:
[----:B------:R-:W4:Y:S02]  /*50a0*/  SYNCS.PHASECHK.TRANS64.TRYWAIT P0, [UR21+0x48], R3 ;  /* 0x00004803ff0075a7 */ /* 0x000f240008001115 */
[----:B----4-:R-:W-:Y:S05]  /*50b0*/  @!P0 BRA `(.L_x_85) ;  /* 0x0000004c00c48947 */ /* 0x010fea0003800000 */
.L_x_172:
[----:B------:R-:W4:Y:S02]  /*50c0*/  SYNCS.PHASECHK.TRANS64.TRYWAIT P0, [UR21+0x50], R3 ;  /* 0x00005003ff0075a7 */ /* 0x000f240008001115 */
[----:B----4-:R-:W-:Y:S05]  /*50d0*/  @!P0 BRA `(.L_x_86) ;  /* 0x0000004c00d48947 */ /* 0x010fea0003800000 */
.L_x_174:
[----:B---3--:R-:W-:-:S07]  /*50e0*/  MOV R0, UR21 ;  /* 0x0000001500007c02 */ /* 0x008fce0008000f00 */
.L_x_87:
[----:B---3--:R-:W-:-:S04]  /*50f0*/  SHF.L.U32 R3, R15, 0x1f, RZ ;  /* 0x0000001f0f037819 */ /* 0x008fc800000006ff */
[----:B------:R3:W4:Y:S03]  /*5100*/  SYNCS.PHASECHK.TRANS64.TRYWAIT P0, [R0+URZ+0x58], R3 ;  /* 0x00005803000075a7 */ /* 0x00072600080011ff */
[----:B----4-:R-:W-:Y:S05]  /*5110*/  @!P0 NANOSLEEP.SYNCS 0x989680 ;  /* 0x009896800000895d */ /* 0x010fea0003900000 */
[----:B------:R-:W4:Y:S02]  /*5120*/  @!P0 SYNCS.PHASECHK.TRANS64 P0, [R0+URZ+0x58], R3 ;  /* 0x00005803000085a7 */ /* 0x000f2400080010ff */
[----:B-12-4-:R-:W-:Y:S05]  /*5130*/  @P0 EXIT ;  /* 0x000000000000094d */ /* 0x016fea0003800000 */
[----:B------:R-:W-:Y:S05]  /*5140*/  BRA `(.L_x_87) ;  /* 0xfffffffc00e87947 */ /* 0x000fea000383ffff */
.L_x_72:
[----:B------:R-:W-:-:S06]  /*5150*/  UISETP.GE.AND UP0, UPT, UR17, 0x4, UPT ;  /* 0x000000041100788c */ /* 0x000fcc000bf06270 */
[----:B------:R-:W-:-:S13]  /*5160*/  PLOP3.LUT P0, PT, PT, PT, UP0, 0x80, 0x8 ;  /* 0x000000000008781c */ /* 0x000fda0003f0f008 */
[----:B------:R-:W-:Y:S05]  /*5170*/  @!P0 EXIT ;  /* 0x000000000000894d */ /* 0x000fea0003800000 */
[----:B------:R-:W-:Y:S01]  /*5180*/  BAR.SYNC.DEFER_BLOCKING 0x6, 0xa0 ;  /* 0x0182800000007b1d */ /* 0x000fe20000010000 */
[C---:B------:R-:W-:Y:S01]  /*5190*/  IMAD.SHL.U32 R7, R93.reuse, 0x40, RZ ;  /* 0x000000405d077824 */ /* 0x040fe200078e00ff */
[----:B------:R-:W-:Y:S01]  /*51a0*/  SHF.R.U32.HI R3, RZ, 0x1, R93 ;  /* 0x00000001ff037819 */ /* 0x000fe2000001165d */
[C---:B------:R-:W-:Y:S01]  /*51b0*/  IMAD.U32 R37, R93.reuse, 0x10000, RZ ;  /* 0x000100005d257824 */ /* 0x040fe200078e00ff */
[C---:B------:R-:W-:Y:S01]  /*51c0*/  R2P PR, R93.reuse, 0x6 ;  /* 0x000000065d007804 */ /* 0x040fe20000000000 */
[----:B------:R-:W-:Y:S01]  /*51d0*/  IMAD.SHL.U32 R80, R93, 0x20, RZ ;  /* 0x000000205d507824 */ /* 0x000fe200078e00ff */
[----:B------:R-:W-:Y:S01]  /*51e0*/  UMOV UR44, 0x400 ;  /* 0x00000400002c7882 */ /* 0x000fe20000000000 */
[----:B------:R-:W1:Y:S01]  /*51f0*/  LDCU.64 UR4, c[0x0][0x890] ;  /* 0x00011200ff0477ac */ /* 0x000e620008000a00 */
[----:B------:R-:W2:Y:S01]  /*5200*/  LDC.64 R78, c[0x0][0x8b0] ;  /* 0x00022c00ff4e7b82 */ /* 0x000ea20000000a00 */
[C---:B------:R-:W-:Y:S01]  /*5210*/  LOP3.LUT R2, R7.reuse, 0x1c0, RZ, 0xc0, !PT ;  /* 0x000001c007027812 */ /* 0x040fe200078ec0ff */
[----:B------:R-:W-:Y:S01]  /*5220*/  IMAD.MOV.U32 R91, RZ, RZ, 0x20 ;  /* 0x00000020ff5b7424 */ /* 0x000fe200078e00ff */
[----:B------:R-:W-:Y:S01]  /*5230*/  ULEA UR44, UR47, UR44, 0x18 ;  /* 0x0000002c2f2c7291 */ /* 0x000fe2000f8ec0ff */
[----:B------:R-:W-:Y:S01]  /*5240*/  LOP3.LUT R7, R7, 0x200, RZ, 0xc0, !PT ;  /* 0x0000020007077812 */ /* 0x000fe200078ec0ff */
[----:B------:R-:W-:Y:S01]  /*5250*/  IMAD.MOV.U32 R90, RZ, RZ, 0x1 ;  /* 0x00000001ff5a7424 */ /* 0x000fe200078e00ff */
[----:B------:R-:W-:Y:S01]  /*5260*/  LOP3.LUT R3, R2, 0x8, R3, 0xf8, !PT ;  /* 0x0000000802037812 */ /* 0x000fe200078ef803 */
[----:B------:R-:W-:Y:S01]  /*5270*/  IMAD.SHL.U32 R2, R93, 0x8, RZ ;  /* 0x000000085d027824 */ /* 0x000fe200078e00ff */
[----:B------:R-:W3:Y:S01]  /*5280*/  LDC.64 R76, c[0x0][0x8a8] ;  /* 0x00022a00ff4c7b82 */ /* 0x000ee20000000a00 */
[----:B------:R-:W-:Y:S01]  /*5290*/  LOP3.LUT R37, R37, 0x600000, RZ, 0xc0, !PT ;  /* 0x0060000025257812 */ /* 0x000fe200078ec0ff */
[----:B------:R-:W-:Y:S01]  /*52a0*/  IMAD.MOV.U32 R36, RZ, RZ, RZ ;  /* 0x000000ffff247224 */ /* 0x000fe200078e00ff */
[----:B------:R-:W-:-:S02]  /*52b0*/  LOP3.LUT R80, R7, 0xc00, R80, 0xf8, !PT ;  /* 0x00000c0007507812 */ /* 0x000fc400078ef850 */
[----:B------:R-:W-:Y:S02]  /*52c0*/  CS2R R88, SRZ ;  /* 0x0000000000587805 */ /* 0x000fe4000001ff00 */
[----:B------:R-:W-:Y:S01]  /*52d0*/  LOP3.LUT R3, R3, 0x38, R2, 0x78, !PT ;  /* 0x0000003803037812 */ /* 0x000fe200078e7802 */
[----:B------:R-:W-:Y:S01]  /*52e0*/  IMAD.MOV.U32 R87, RZ, RZ, RZ ;  /* 0x000000ffff577224 */ /* 0x000fe200078e00ff */
[----:B------:R-:W-:Y:S01]  /*52f0*/  SEL R92, R91, 0xffffffe0, !P2 ;  /* 0xffffffe05b5c7807 */ /* 0x000fe20005000000 */
[----:B------:R-:W4:Y:S01]  /*5300*/  LDS R0, [UR44+0x120] ;  /* 0x0001202cff007984 */ /* 0x000f220008000800 */
[----:B-1----:R-:W-:Y:S01]  /*5310*/  IMAD.U32 R95, RZ, RZ, UR4 ;  /* 0x00000004ff5f7e24 */ /* 0x002fe2000f8e00ff */
[----:B------:R-:W-:Y:S01]  /*5320*/  UIADD3 UR4, UPT, UPT, UR44, 0x400, URZ ;  /* 0x000004002c047890 */ /* 0x000fe2000fffe0ff */
[----:B------:R-:W-:Y:S01]  /*5330*/  LOP3.LUT R80, R80, R3, RZ, 0xfc, !PT ;  /* 0x0000000350507212 */ /* 0x000fe200078efcff */
[----:B------:R-:W-:Y:S01]  /*5340*/  IMAD.U32 R94, RZ, RZ, UR5 ;  /* 0x00000005ff5e7e24 */ /* 0x000fe2000f8e00ff */
[----:B------:R-:W-:Y:S01]  /*5350*/  LOP3.LUT R93, R93, 0x60, RZ, 0xc0, !PT ;  /* 0x000000605d5d7812 */ /* 0x000fe200078ec0ff */
[----:B------:R-:W1:Y:S01]  /*5360*/  LDCU UR60, c[0x0][0x370] ;  /* 0x00006e00ff3c77ac */ /* 0x000e620008000800 */
[----:B------:R-:W-:Y:S01]  /*5370*/  SEL R91, R91, 0xffffffe0, !P1 ;  /* 0xffffffe05b5b7807 */ /* 0x000fe20004800000 */
[----:B------:R-:W-:Y:S01]  /*5380*/  IMAD.U32 R85, RZ, RZ, UR4 ;  /* 0x00000004ff557e24 */ /* 0x000fe2000f8e00ff */
[----:B------:R-:W1:Y:S01]  /*5390*/  LDCU UR43, c[0x0][0xb0c] ;  /* 0x00016180ff2b77ac */ /* 0x000e620008000800 */
[----:B------:R-:W1:Y:S01]  /*53a0*/  LDCU UR39, c[0x0][0xb30] ;  /* 0x00016600ff2777ac */ /* 0x000e620008000800 */
[----:B------:R-:W1:Y:S01]  /*53b0*/  LDCU.64 UR54, c[0x0][0x888] ;  /* 0x00011100ff3677ac */ /* 0x000e620008000a00 */
[----:B------:R-:W1:Y:S01]  /*53c0*/  LDCU.64 UR40, c[0x0][0xb28] ;  /* 0x00016500ff2877ac */ /* 0x000e620008000a00 */
[----:B------:R-:W1:Y:S01]  /*53d0*/  LDCU.128 UR56, c[0x0][0xb10] ;  /* 0x00016200ff3877ac */ /* 0x000e620008000c00 */
[----:B------:R-:W1:Y:S01]  /*53e0*/  LDCU UR53, c[0x0][0x374] ;  /* 0x00006e80ff3577ac */ /* 0x000e620008000800 */
[----:B------:R-:W-:Y:S01]  /*53f0*/  UMOV UR52, URZ ;  /* 0x000000ff00347c82 */ /* 0x000fe20008000000 */
[----:B------:R-:W-:Y:S01]  /*5400*/  UMOV UR46, URZ ;  /* 0x000000ff002e7c82 */ /* 0x000fe20008000000 */
[----:B-1234-:R-:W-:-:S07]  /*5410*/  IMAD.IADD R37, R0, 0x1, R37 ;  /* 0x0000000100257824 */ /* 0x01efce00078e0225 */
.L_x_131:
[C---:B------:R-:W-:Y:S02]  /*5420*/  LEA R3, R87.reuse, UR44, 0x3 ;  /* 0x0000002c57037c11 */ /* 0x040fe4000f8e18ff */
[----:B------:R-:W-:Y:S02]  /*5430*/  SHF.L.U32 R0, R88, 0x1f, RZ ;  /* 0x0000001f58007819 */ /* 0x000fe400000006ff */
[----:B------:R-:W-:Y:S02]  /*5440*/  LEA R5, R87, UR44, 0x4 ;  /* 0x0000002c57057c11 */ /* 0x000fe4000f8e20ff */
[----:B-1----:R-:W1:Y:S02]  /*5450*/  SYNCS.PHASECHK.TRANS64.TRYWAIT P0, [R3+URZ+0x70], R0 ;  /* 0x00007000030075a7 */ /* 0x002e6400080011ff */
[----:B-1----:R-:W-:Y:S05]  /*5460*/  @!P0 BRA `(.L_x_88) ;  /* 0x0000004c00088947 */ /* 0x002fea0003800000 */
.L_x_175:
        /* <DEDUP_REMOVED lines=11> */
[----:B------:R-:W-:Y:S01]  /*5520*/  PLOP3.LUT P0, PT, PT, PT, UP1, 0x80, 0x8 ;  /* 0x000000000008781c */ /* 0x000fe20003f0f018 */
[----:B------:R-:W-:Y:S11]  /*5530*/  UP2UR UR62, UPR, URZ, 0x2 ;  /* 0x00000002ff3e7883 */ /* 0x000ff60008000000 */
[----:B------:R-:W-:Y:S01]  /*5540*/  @!UPT UIADD3 URZ, UPT, UPT, URZ, URZ, URZ ;  /* 0x000000fffffff290 */ /* 0x000fe2000fffe0ff */
[----:B-1----:R-:W-:Y:S02]  /*5550*/  @P0 SHF.R.U32.HI R0, RZ, 0x10, R5 ;  /* 0x00000010ff000819 */ /* 0x002fe40000011605 */
        /* <DEDUP_REMOVED lines=12> */
[----:B------:R-:W2:Y:S01]  /*5620*/  LDCU UR12, c[0x0][0xb20] ;  /* 0x00016400ff0c77ac */ /* 0x000ea20008000800 */
[----:B------:R-:W-:Y:S02]  /*5630*/  UIMAD.WIDE.U32 UR4, UR53, UR59, URZ ;  /* 0x0000003b350472a5 */ /* 0x000fe4000f8e00ff */
[----:B------:R-:W-:Y:S02]  /*5640*/  UIMAD.WIDE.U32 UR6, UR60, UR56, URZ ;  /* 0x000000383c0672a5 */ /* 0x000fe4000f8e00ff */
[----:B------:R-:W-:Y:S02]  /*5650*/  UISETP.NE.AND UP0, UPT, UR58, 0x1, UPT ;  /* 0x000000013a00788c */ /* 0x000fe4000bf05270 */
[----:B------:R-:W-:Y:S02]  /*5660*/  UIMAD.WIDE.U32 UR8, UR37, UR59, URZ ;  /* 0x0000003b250872a5 */ /* 0x000fe4000f8e00ff */
[----:B------:R-:W-:Y:S02]  /*5670*/  UIMAD.WIDE.U32 UR10, UR38, UR56, URZ ;  /* 0x00000038260a72a5 */ /* 0x000fe4000f8e00ff */
[----:B------:R-:W-:Y:S02]  /*5680*/  UISETP.NE.AND UP1, UPT, UR43, 0x1, UPT ;  /* 0x000000012b00788c */ /* 0x000fe4000bf25270 */
[----:B------:R-:W-:Y:S01]  /*5690*/  UISETP.NE.AND UP2, UPT, UR42, 0x1, UPT ;  /* 0x000000012a00788c */ /* 0x000fe2000bf45270 */
[----:B------:R-:W-:Y:S02]  /*56a0*/  UMOV UR4, UR5 ;  /* 0x0000000500047c82 */ /* 0x000fe40008000000 */
[----:B--2---:R-:W-:Y:S03]  /*56b0*/  USHF.R.U32.HI UR5, URZ, UR12, UR4 ;  /* 0x0000000cff057299 */ /* 0x004fe60008011604 */
[----:B------:R-:W-:Y:S02]  /*56c0*/  UMOV UR4, UR7 ;  /* 0x0000000700047c82 */ /* 0x000fe40008000000 */
[----:B------:R-:W-:Y:S02]  /*56d0*/  USHF.R.U32.HI UR7, URZ, UR57, UR4 ;  /* 0x00000039ff077299 */ /* 0x000fe40008011604 */
[----:B------:R-:W-:Y:S02]  /*56e0*/  USEL UR4, UR53, UR5, !UP0 ;  /* 0x0000000535047287 */ /* 0x000fe4000c000000 */
[----:B------:R-:W-:Y:S01]  /*56f0*/  USEL UR7, UR60, UR7, !UP1 ;  /* 0x000000073c077287 */ /* 0x000fe2000c800000 */
[----:B------:R-:W-:Y:S01]  /*5700*/  UMOV UR5, UR9 ;  /* 0x0000000900057c82 */ /* 0x000fe20008000000 */
[----:B------:R-:W-:Y:S02]  /*5710*/  UIMAD.WIDE.U32 UR8, UR4, UR40, URZ ;  /* 0x00000028040872a5 */ /* 0x000fe4000f8e00ff */
[----:B------:R-:W-:Y:S03]  /*5720*/  USHF.R.U32.HI UR6, URZ, UR12, UR5 ;  /* 0x0000000cff067299 */ /* 0x000fe60008011605 */
[----:B------:R-:W-:Y:S01]  /*5730*/  UMOV UR5, UR11 ;  /* 0x0000000b00057c82 */ /* 0x000fe20008000000 */
[----:B------:R-:W-:Y:S02]  /*5740*/  UIMAD.WIDE.U32 UR10, UR7, UR40, URZ ;  /* 0x00000028070a72a5 */ /* 0x000fe4000f8e00ff */
[----:B------:R-:W-:Y:S02]  /*5750*/  USHF.R.U32.HI UR12, URZ, UR57, UR5 ;  /* 0x00000039ff0c7299 */ /* 0x000fe40008011605 */
[----:B------:R-:W-:Y:S01]  /*5760*/  USEL UR6, UR37, UR6, !UP0 ;  /* 0x0000000625067287 */ /* 0x000fe2000c000000 */
[----:B------:R-:W-:Y:S02]  /*5770*/  UMOV UR5, UR9 ;  /* 0x0000000900057c82 */ /* 0x000fe40008000000 */
[----:B------:R-:W-:Y:S01]  /*5780*/  UMOV UR10, UR11 ;  /* 0x0000000b000a7c82 */ /* 0x000fe20008000000 */
[----:B------:R-:W-:Y:S02]  /*5790*/  @UP2 USHF.R.U32.HI UR4, URZ, UR41, UR5 ;  /* 0x00000029ff042299 */ /* 0x000fe40008011605 */
[----:B------:R-:W-:Y:S02]  /*57a0*/  @UP2 USHF.R.U32.HI UR7, URZ, UR41, UR10 ;  /* 0x00000029ff072299 */ /* 0x000fe4000801160a */
[----:B------:R-:W-:Y:S02]  /*57b0*/  UIMAD UR4, UR42, UR4, URZ ;  /* 0x000000042a0472a4 */ /* 0x000fe4000f8e02ff */
        /* <DEDUP_REMOVED lines=8> */
[----:B------:R-:W-:Y:S02]  /*5840*/  USEL UR11, UR6, UR4, !UP2 ;  /* 0x00000004060b7287 */ /* 0x000fe4000d000000 */
[----:B------:R-:W-:Y:S02]  /*5850*/  UIADD3 UR8, UPT, UPT, -UR5, URZ, URZ ;  /* 0x000000ff05087290 */ /* 0x000fe4000fffe1ff */
[----:B------:R-:W-:Y:S01]  /*5860*/  UIADD3 UR10, UPT, UPT, -UR11, URZ, URZ ;  /* 0x000000ff0b0a7290 */ /* 0x000fe2000fffe1ff */
[----:B------:R-:W-:Y:S01]  /*5870*/  @!UP0 UMOV UR4, UR9 ;  /* 0x0000000900048c82 */ /* 0x000fe20008000000 */
[----:B------:R-:W-:Y:S02]  /*5880*/  UIADD3 UR9, UPT, UPT, -UR6, URZ, URZ ;  /* 0x000000ff06097290 */ /* 0x000fe4000fffe1ff */
[----:B------:R-:W-:Y:S02]  /*5890*/  @!UP0 USHF.R.U32.HI UR4, URZ, UR41, UR4 ;  /* 0x00000029ff048299 */ /* 0x000fe40008011604 */
[----:B------:R-:W-:Y:S02]  /*58a0*/  UIMAD UR10, UR42, UR10, UR6 ;  /* 0x0000000a2a0a72a4 */ /* 0x000fe4000f8e0206 */
[----:B------:R-:W-:Y:S04]  /*58b0*/  @!UP0 USEL UR4, UR5, UR4, !UP2 ;  /* 0x0000000405048287 */ /* 0x000fe8000d000000 */
[----:B------:R-:W-:Y:S02]  /*58c0*/  @!UP0 UIMAD UR10, UR7, UR10, UR4 ;  /* 0x0000000a070a82a4 */ /* 0x000fe4000f8e0204 */
[----:B------:R-:W-:Y:S02]  /*58d0*/  @!UP0 UIADD3 UR11, UPT, UPT, UR11, -UR4, URZ ;  /* 0x800000040b0b8290 */ /* 0x000fe4000fffe0ff */
[----:B------:R-:W-:Y:S02]  /*58e0*/  UIMAD UR7, UR43, UR8, UR38 ;  /* 0x000000082b0772a4 */ /* 0x000fe4000f8e0226 */
[----:B------:R-:W-:Y:S02]  /*58f0*/  @!UP0 UIMAD UR6, UR11, UR42, UR5 ;  /* 0x0000002a0b0682a4 */ /* 0x000fe4000f8e0205 */
[----:B------:R-:W-:Y:S01]  /*5900*/  UIMAD UR4, UR58, UR9, UR37 ;  /* 0x000000093a0472a4 */ /* 0x000fe2000f8e0225 */
[----:B------:R-:W-:Y:S02]  /*5910*/  @!UP0 UMOV UR5, UR10 ;  /* 0x0000000a00058c82 */ /* 0x000fe40008000000 */
[----:B------:R-:W-:Y:S02]  /*5920*/  UIMAD UR38, UR5, UR43, UR7 ;  /* 0x0000002b052672a4 */ /* 0x000fe4000f8e0207 */
[----:B------:R-:W-:Y:S11]  /*5930*/  UIMAD UR37, UR6, UR58, UR4 ;  /* 0x0000003a062572a4 */ /* 0x000ff6000f8e0204 */
[----:B------:R-:W-:Y:S01]  /*5940*/  @!UPT UIADD3 URZ, UPT, UPT, URZ, URZ, URZ ;  /* 0x000000fffffff290 */ /* 0x000fe2000fffe0ff */
.L_x_89:
[----:B------:R-:W-:Y:S01]  /*5950*/  UISETP.NE.AND UP0, UPT, UR39, 0x1, UPT ;  /* 0x000000012700788c */ /* 0x000fe2000bf05270 */
[----:B------:R-:W-:Y:S01]  /*5960*/  LOP3.LUT P0, RZ, R85, 0x3f0, RZ, 0xc0, !PT ;  /* 0x000003f055ff7812 */ /* 0x000fe2000780c0ff */
[----:B------:R-:W-:Y:S01]  /*5970*/  USHF.L.U32 UR50, UR16, 0x6, URZ ;  /* 0x0000000610327899 */ /* 0x000fe200080006ff */
[----:B------:R-:W-:Y:S01]  /*5980*/  BSSY.RECONVERGENT B6, `(.L_x_90) ;  /* 0x0000034000067945 */ /* 0x000fe20003800200 */
[----:B------:R-:W-:Y:S01]  /*5990*/  USHF.L.U32 UR49, UR20, 0x8, URZ ;  /* 0x0000000814317899 */ /* 0x000fe200080006ff */
[----:B------:R-:W-:Y:S06]  /*59a0*/  IADD3 R87, PT, PT, R87, 0x1, RZ ;  /* 0x0000000157577810 */ /* 0x000fec0007ffe0ff */
[----:B------:R-:W2:Y:S01]  /*59b0*/  @!UP0 LDCU.128 UR12, c[0x0][0xb10] ;  /* 0x00016200ff0c87ac */ /* 0x000ea20008000c00 */
[----:B------:R-:W3:Y:S01]  /*59c0*/  @!UP0 LDCU UR5, c[0x0][0xb0c] ;  /* 0x00016180ff0587ac */ /* 0x000ee20008000800 */
[----:B------:R-:W4:Y:S01]  /*59d0*/  @!UP0 LDCU UR10, c[0x0][0xb20] ;  /* 0x00016400ff0a87ac */ /* 0x000f220008000800 */
[----:B--2---:R-:W-:Y:S02]  /*59e0*/  UIMAD.WIDE.U32 UR8, UR38, UR12, URZ ;  /* 0x0000000c260872a5 */ /* 0x004fe4000f8e00ff */
[----:B------:R-:W-:Y:S02]  /*59f0*/  UIMAD.WIDE.U32 UR6, UR37, UR15, URZ ;  /* 0x0000000f250672a5 */ /* 0x000fe4000f8e00ff */
[----:B------:R-:W-:Y:S03]  /*5a00*/  @!UP0 UISETP.NE.AND UP1, UPT, UR14, 0x1, UPT ;  /* 0x000000010e00888c */ /* 0x000fe6000bf25270 */
[----:B------:R-:W-:Y:S01]  /*5a10*/  @!UP0 UMOV UR4, UR9 ;  /* 0x0000000900048c82 */ /* 0x000fe20008000000 */
[----:B---3--:R-:W-:Y:S02]  /*5a20*/  @!UP0 UISETP.NE.AND UP2, UPT, UR5, 0x1, UPT ;  /* 0x000000010500888c */ /* 0x008fe4000bf45270 */
[----:B------:R-:W-:Y:S01]  /*5a30*/  @!UP0 USHF.R.U32.HI UR4, URZ, UR13, UR4 ;  /* 0x0000000dff048299 */ /* 0x000fe20008011604 */
[----:B------:R-:W-:Y:S02]  /*5a40*/  @!UP0 UMOV UR6, UR7 ;  /* 0x0000000700068c82 */ /* 0x000fe40008000000 */
[----:B----4-:R-:W-:Y:S02]  /*5a50*/  @!UP0 USHF.R.U32.HI UR6, URZ, UR10, UR6 ;  /* 0x0000000aff068299 */ /* 0x010fe40008011606 */
[----:B------:R-:W-:Y:S02]  /*5a60*/  @!UP0 USEL UR7, UR38, UR4, !UP2 ;  /* 0x0000000426078287 */ /* 0x000fe4000d000000 */
[----:B------:R-:W-:Y:S04]  /*5a70*/  @!UP0 USEL UR6, UR37, UR6, !UP1 ;  /* 0x0000000625068287 */ /* 0x000fe8000c800000 */
[----:B------:R-:W-:Y:S02]  /*5a80*/  @!UP0 UIADD3 UR4, UPT, UPT, -UR7, UR6, URZ ;  /* 0x0000000607048290 */ /* 0x000fe4000fffe1ff */
[----:B------:R-:W-:Y:S02]  /*5a90*/  @!UP0 UIADD3 UR6, UPT, UPT, UR7, -UR6, URZ ;  /* 0x8000000607068290 */ /* 0x000fe4000fffe0ff */
[----:B------:R-:W-:Y:S02]  /*5aa0*/  @!UP0 UIMAD UR38, UR4, UR5, UR38 ;  /* 0x00000005042682a4 */ /* 0x000fe4000f8e0226 */
[----:B------:R-:W-:Y:S01]  /*5ab0*/  @!UP0 UIMAD UR37, UR6, UR14, UR37 ;  /* 0x0000000e062582a4 */ /* 0x000fe2000f8e0225 */
[----:B------:R-:W-:Y:S11]  /*5ac0*/  @!P0 BRA `(.L_x_91) ;  /* 0x00000000007c8947 */ /* 0x000ff60003800000 */
[----:B------:R-:W2:Y:S01]  /*5ad0*/  LDCU.64 UR8, c[0x4][0x80] ;  /* 0x01001000ff0877ac */ /* 0x000ea20008000a00 */
[----:B------:R-:W-:Y:S01]  /*5ae0*/  MOV R2, 0x0 ;  /* 0x0000000000027802 */ /* 0x000fe20000000f00 */
[----:B------:R-:W-:Y:S02]  /*5af0*/  HFMA2 R12, -RZ, RZ, 0, 5.9604644775390625e-08 ;  /* 0x00000001ff0c7431 */ /* 0x000fe400000001ff */
[----:B------:R-:W-:Y:S01]  /*5b00*/  IMAD.MOV.U32 R8, RZ, RZ, 0x70 ;  /* 0x00000070ff087424 */ /* 0x000fe200078e00ff */
[----:B------:R3:W4:Y:S01]  /*5b10*/  LDC.64 R14, c[0x4][R2] ;  /* 0x01000000020e7b82 */ /* 0x0007220000000a00 */
[----:B------:R-:W1:Y:S01]  /*5b20*/  LDCU.64 UR6, c[0x4][0x88] ;  /* 0x01001100ff0677ac */ /* 0x000e620008000a00 */
[----:B------:R-:W-:Y:S01]  /*5b30*/  IMAD.MOV.U32 R13, RZ, RZ, RZ ;  /* 0x000000ffff0d7224 */ /* 0x000fe200078e00ff */
[----:B------:R-:W1:Y:S01]  /*5b40*/  LDCU.64 UR4, c[0x4][0x8] ;  /* 0x01000100ff0477ac */ /* 0x000e620008000a00 */
[----:B--2---:R-:W-:Y:S01]  /*5b50*/  MOV R5, UR9 ;  /* 0x0000000900057c02 */ /* 0x004fe20008000f00 */
[----:B------:R-:W-:Y:S01]  /*5b60*/  IMAD.U32 R4, RZ, RZ, UR8 ;  /* 0x00000008ff047e24 */ /* 0x000fe2000f8e00ff */
[----:B-1----:R-:W-:Y:S01]  /*5b70*/  MOV R7, UR7 ;  /* 0x0000000700077c02 */ /* 0x002fe20008000f00 */
[----:B------:R-:W-:Y:S01]  /*5b80*/  IMAD.U32 R6, RZ, RZ, UR6 ;  /* 0x00000006ff067e24 */ /* 0x000fe2000f8e00ff */
[----:B------:R-:W-:Y:S01]  /*5b90*/  MOV R11, UR5 ;  /* 0x00000005000b7c02 */ /* 0x000fe20008000f00 */
[----:B------:R-:W-:Y:S02]  /*5ba0*/  IMAD.U32 R10, RZ, RZ, UR4 ;  /* 0x00000004ff0a7e24 */ /* 0x000fe4000f8e00ff */
[----:B------:R-:W-:Y:S07]  /*5bb0*/  LEPC R20, `(.L_x_92) ;  /* 0x000000001014794e */ /* 0x000fee0000000000 */
[----:B---345:R-:W-:Y:S05]  /*5bc0*/  CALL.ABS.NOINC R14 ;  /* 0x000000000e007343 */ /* 0x038fea0003c00000 */
.L_x_92:
[----:B------:R-:W1:Y:S01]  /*5bd0*/  LDCU.64 UR8, c[0x4][0x80] ;  /* 0x01001000ff0877ac */ /* 0x000e620008000a00 */
[----:B------:R-:W2:Y:S01]  /*5be0*/  LDC.64 R2, c[0x4][R2] ;  /* 0x0100000002027b82 */ /* 0x000ea20000000a00 */
[----:B------:R-:W-:Y:S02]  /*5bf0*/  HFMA2 R12, -RZ, RZ, 0, 5.9604644775390625e-08 ;  /* 0x00000001ff0c7431 */ /* 0x000fe400000001ff */
[----:B------:R-:W-:Y:S02]  /*5c00*/  IMAD.MOV.U32 R8, RZ, RZ, 0x70 ;  /* 0x00000070ff087424 */ /* 0x000fe400078e00ff */
[----:B------:R-:W-:Y:S01]  /*5c10*/  IMAD.MOV.U32 R13, RZ, RZ, RZ ;  /* 0x000000ffff0d7224 */ /* 0x000fe200078e00ff */
[----:B------:R-:W3:Y:S01]  /*5c20*/  LDCU.64 UR6, c[0x4][0x88] ;  /* 0x01001100ff0677ac */ /* 0x000ee20008000a00 */
[----:B------:R-:W4:Y:S01]  /*5c30*/  LDCU.64 UR4, c[0x4][0x8] ;  /* 0x01000100ff0477ac */ /* 0x000f220008000a00 */
[----:B-1----:R-:W-:Y:S02]  /*5c40*/  MOV R4, UR8 ;  /* 0x0000000800047c02 */ /* 0x002fe40008000f00 */
[----:B------:R-:W-:Y:S02]  /*5c50*/  MOV R5, UR9 ;  /* 0x0000000900057c02 */ /* 0x000fe40008000f00 */
[----:B---3--:R-:W-:Y:S01]  /*5c60*/  MOV R7, UR7 ;  /* 0x0000000700077c02 */ /* 0x008fe20008000f00 */
[----:B------:R-:W-:Y:S01]  /*5c70*/  IMAD.U32 R6, RZ, RZ, UR6 ;  /* 0x00000006ff067e24 */ /* 0x000fe2000f8e00ff */
[----:B----4-:R-:W-:Y:S01]  /*5c80*/  MOV R11, UR5 ;  /* 0x00000005000b7c02 */ /* 0x010fe20008000f00 */
[----:B------:R-:W-:Y:S02]  /*5c90*/  IMAD.U32 R10, RZ, RZ, UR4 ;  /* 0x00000004ff0a7e24 */ /* 0x000fe4000f8e00ff */
[----:B------:R-:W-:Y:S07]  /*5ca0*/  LEPC R20, `(.L_x_91) ;  /* 0x000000001014794e */ /* 0x000fee0000000000 */
[----:B--2---:R-:W-:Y:S05]  /*5cb0*/  CALL.ABS.NOINC R2 ;  /* 0x0000000002007343 */ /* 0x004fea0003c00000 */
.L_x_91:
[----:B------:R-:W-:Y:S05]  /*5cc0*/  BSYNC.RECONVERGENT B6 ;  /* 0x0000000000067941 */ /* 0x000fea0003800200 */
.L_x_90:
[----:B------:R-:W-:Y:S02]  /*5cd0*/  R2UR UR6, R84 ;  /* 0x00000000540672ca */ /* 0x000fe400000e0000 */
[----:B------:R-:W-:Y:S02]  /*5ce0*/  R2UR UR5, R95 ;  /* 0x000000005f0572ca */ /* 0x000fe400000e0000 */
[----:B------:R-:W-:Y:S02]  /*5cf0*/  R2UR UR4, R94 ;  /* 0x000000005e0472ca */ /* 0x000fe400000e0000 */
[----:B------:R-:W-:Y:S02]  /*5d00*/  ISETP.NE.U32.AND P4, PT, R78, RZ, PT ;  /* 0x000000ff4e00720c */ /* 0x000fe40003f85070 */
[----:B------:R-:W-:Y:S02]  /*5d10*/  ISETP.NE.U32.AND P2, PT, RZ, UR54, PT ;  /* 0x00000036ff007c0c */ /* 0x000fe4000bf45070 */
[----:B------:R-:W-:Y:S02]  /*5d20*/  ISETP.NE.AND.EX P4, PT, R79, RZ, PT, P4 ;  /* 0x000000ff4f00720c */ /* 0x000fe40003f85340 */
[----:B------:R-:W-:Y:S01]  /*5d30*/  ISETP.NE.AND.EX P2, PT, RZ, UR55, PT, P2 ;  /* 0x00000037ff007c0c */ /* 0x000fe2000bf45320 */
[----:B------:R-:W-:Y:S02]  /*5d40*/  UISETP.NE.AND UP2, UPT, UR6, URZ, UPT ;  /* 0x000000ff0600728c */ /* 0x000fe4000bf45270 */
[----:B------:R-:W-:Y:S04]  /*5d50*/  UISETP.NE.U32.AND UP0, UPT, UR5, URZ, UPT ;  /* 0x000000ff0500728c */ /* 0x000fe8000bf05070 */
[----:B------:R-:W-:Y:S01]  /*5d60*/  UISETP.NE.AND.EX UP1, UPT, UR4, URZ, UPT, UP0 ;  /* 0x000000ff0400728c */ /* 0x000fe2000bf25300 */
[----:B------:R-:W-:Y:S01]  /*5d70*/  PLOP3.LUT P1, PT, PT, PT, UP2, 0x80, 0x8 ;  /* 0x000000000008781c */ /* 0x000fe20003f2f028 */
[----:B------:R-:W-:Y:S03]  /*5d80*/  UPLOP3.LUT UP0, UPT, UPT, UPT, UPT, 0x40, 0x4 ;  /* 0x000000000004789c */ /* 0x000fe60003f0e870 */
[----:B------:R-:W-:Y:S06]  /*5d90*/  @UP2 UPLOP3.LUT UP0, UPT, UPT, UPT, UP1, 0x80, 0x8 ;  /* 0x000000000008289c */ /* 0x000fec0003f0f010 */
[----:B------:R-:W-:Y:S01]  /*5da0*/  PLOP3.LUT P0, PT, PT, PT, UP0, 0x80, 0x8 ;  /* 0x000000000008781c */ /* 0x000fe20003f0f008 */
[----:B------:R-:W-:Y:S01]  /*5db0*/  @!UPT UIADD3 URZ, UPT, UPT, URZ, URZ, URZ ;  /* 0x000000fffffff290 */ /* 0x000fe2000fffe0ff */
[----:B------:R-:W-:Y:S11]  /*5dc0*/  BRA.U !UP1, `(.L_x_93) ;  /* 0x0000000109407547 */ /* 0x000ff6000b800000 */
[----:B------:R-:W-:Y:S01]  /*5dd0*/  UISETP.NE.U32.AND UP0, UPT, UR54, URZ, UPT ;  /* 0x000000ff3600728c */ /* 0x000fe2000bf05070 */
[----:B------:R-:W-:Y:S01]  /*5de0*/  R2UR UR6, R95 ;  /* 0x000000005f0672ca */ /* 0x000fe200000e0000 */
[----:B------:R-:W2:Y:S01]  /*5df0*/  LDCU.64 UR8, c[0x0][0x358] ;  /* 0x00006b00ff0877ac */ /* 0x000ea20008000a00 */
[----:B------:R-:W-:Y:S02]  /*5e00*/  HFMA2 R81, -RZ, RZ, 0, 5.9604644775390625e-08 ;  /* 0x00000001ff517431 */ /* 0x000fe400000001ff */
[----:B-1----:R-:W-:Y:S01]  /*5e10*/  IMAD.MOV.U32 R0, RZ, RZ, 0x1 ;  /* 0x00000001ff007424 */ /* 0x002fe200078e00ff */
[----:B------:R-:W-:Y:S06]  /*5e20*/  UISETP.NE.AND.EX UP0, UPT, UR55, URZ, UPT, UP0 ;  /* 0x000000ff3700728c */ /* 0x000fec000bf05300 */
[----:B------:R-:W-:Y:S05]  /*5e30*/  PLOP3.LUT P3, PT, PT, PT, UP0, 0x80, 0x8 ;  /* 0x000000000008781c */ /* 0x000fea0003f6f008 */
[----:B------:R-:W1:Y:S01]  /*5e40*/  @UP0 LDCU.64 UR4, c[0x0][0x888] ;  /* 0x00011100ff0407ac */ /* 0x000e620008000a00 */
[----:B------:R-:W-:Y:S07]  /*5e50*/  @UP0 UIMAD UR6, UR36, UR6, URZ ;  /* 0x00000006240602a4 */ /* 0x000fee000f8e02ff */
[----:B------:R-:W-:Y:S01]  /*5e60*/  @!P3 PRMT R81, R0, 0x7610, R81 ;  /* 0x000076100051b816 */ /* 0x000fe20000000051 */
[----:B-1----:R-:W-:Y:S06]  /*5e70*/  @UP0 UIMAD.WIDE UR4, UR6, 0x4, UR4 ;  /* 0x00000004060408a5 */ /* 0x002fec000f8e0204 */
[----:B------:R-:W-:Y:S02]  /*5e80*/  IMAD.U32 R2, RZ, RZ, UR4 ;  /* 0x00000004ff027e24 */ /* 0x000fe4000f8e00ff */
[----:B------:R-:W-:Y:S03]  /*5e90*/  IMAD.U32 R3, RZ, RZ, UR5 ;  /* 0x00000005ff037e24 */ /* 0x000fe6000f8e00ff */
[----:B------:R-:W1:Y:S02]  /*5ea0*/  @!UP0 LDCU UR4, c[0x0][0x880] ;  /* 0x00011000ff0487ac */ /* 0x000e640008000800 */
[----:B--2--5:R2:W5:Y:S02]  /*5eb0*/  @P3 LDG.E R41, desc[UR8][R2.64] ;  /* 0x0000000802293981 */ /* 0x024564000c1e1900 */
[----:B-12---:R-:W-:Y:S02]  /*5ec0*/  @!P3 MOV R41, UR4 ;  /* 0x000000040029bc02 */ /* 0x006fe40008000f00 */
.L_x_93:
[----:B------:R-:W-:Y:S05]  /*5ed0*/  @!P4 BRA `(.L_x_94) ;  /* 0x000000000024c947 */ /* 0x000fea0003800000 */
[----:B------:R-:W-:Y:S01]  /*5ee0*/  ISETP.NE.U32.AND P3, PT, R76, RZ, PT ;  /* 0x000000ff4c00720c */ /* 0x000fe20003f65070 */
[----:B------:R-:W2:Y:S03]  /*5ef0*/  LDCU.64 UR4, c[0x0][0x358] ;  /* 0x00006b00ff0477ac */ /* 0x000ea60008000a00 */
[----:B------:R-:W-:Y:S11]  /*5f00*/  ISETP.NE.AND.EX P3, PT, R77, RZ, PT, P3 ;  /* 0x000000ff4d00720c */ /* 0x000ff60003f65330 */
[----:B------:R-:W-:Y:S02]  /*5f10*/  @!UPT UIADD3 URZ, UPT, UPT, URZ, URZ, URZ ;  /* 0x000000fffffff290 */ /* 0x000fe4000fffe0ff */
[----:B------:R-:W3:Y:S01]  /*5f20*/  @P3 LDC.64 R2, c[0x0][0x8a8] ;  /* 0x00022a00ff023b82 */ /* 0x000ee20000000a00 */
[----:B-1----:R-:W-:Y:S04]  /*5f30*/  @P3 IMAD R0, R78, UR36, RZ ;  /* 0x000000244e003c24 */ /* 0x002fe8000f8e02ff */
[----:B---3--:R-:W-:Y:S05]  /*5f40*/  @P3 IMAD.WIDE R2, R0, 0x4, R2 ;  /* 0x0000000400023825 */ /* 0x008fea00078e0202 */
[----:B--2--5:R2:W5:Y:S02]  /*5f50*/  @P3 LDG.E R38, desc[UR4][R2.64] ;  /* 0x0000000402263981 */ /* 0x024564000c1e1900 */
[----:B--2---:R-:W3:Y:S02]  /*5f60*/  @!P3 LDC R38, c[0x0][0x8a0] ;  /* 0x00022800ff26bb82 */ /* 0x004ee40000000800 */
.L_x_94:
[----:B-----5:R-:W-:Y:S01]  /*5f70*/  FSETP.NEU.AND P3, PT, R41, RZ, PT ;  /* 0x000000ff2900720b */ /* 0x020fe20003f6d000 */
[----:B------:R-:W-:Y:S01]  /*5f80*/  IMAD.SHL.U32 R47, R80, 0x2, RZ ;  /* 0x00000002502f7824 */ /* 0x000fe200078e00ff */
[----:B------:R-:W-:Y:S01]  /*5f90*/  SEL R4, RZ, 0xffffffff, P2 ;  /* 0xffffffffff047807 */ /* 0x000fe20001000000 */
[----:B------:R-:W-:Y:S01]  /*5fa0*/  BSSY B1, `(.L_x_95) ;  /* 0x0000044000017945 */ /* 0x000fe20003800000 */
[----:B------:R-:W-:Y:S01]  /*5fb0*/  @P1 LOP3.LUT P2, RZ, R81, 0xff, RZ, 0xc0, !PT ;  /* 0x000000ff51ff1812 */ /* 0x000fe2000784c0ff */
[----:B------:R-:W-:Y:S01]  /*5fc0*/  VIADD R98, R47, UR44 ;  /* 0x0000002c2f627c36 */ /* 0x000fe20008000000 */
[----:B------:R-:W-:Y:S01]  /*5fd0*/  @P1 SEL R3, RZ, 0xffffffff, P3 ;  /* 0xffffffffff031807 */ /* 0x000fe20001800000 */
[----:B------:R-:W-:Y:S01]  /*5fe0*/  IMAD.MOV.U32 R60, RZ, RZ, 0x1 ;  /* 0x00000001ff3c7424 */ /* 0x000fe200078e00ff */
[----:B------:R-:W-:Y:S01]  /*5ff0*/  LOP3.LUT R90, R90, 0x1, RZ, 0x3c, !PT ;  /* 0x000000015a5a7812 */ /* 0x000fe200078e3cff */
[----:B------:R-:W-:Y:S01]  /*6000*/  IMAD.MOV.U32 R46, RZ, RZ, RZ ;  /* 0x000000ffff2e7224 */ /* 0x000fe200078e00ff */
[----:B------:R-:W-:Y:S02]  /*6010*/  @P0 SEL R3, R4, R3, !P2 ;  /* 0x0000000304030207 */ /* 0x000fe40005000000 */
[----:B------:R-:W-:Y:S02]  /*6020*/  CS2R R74, SRZ ;  /* 0x00000000004a7805 */ /* 0x000fe4000001ff00 */
[C---:B------:R-:W-:Y:S02]  /*6030*/  LEA R99, R36.reuse, UR44, 0x3 ;  /* 0x0000002c24637c11 */ /* 0x040fe4000f8e18ff */
[----:B------:R-:W-:Y:S02]  /*6040*/  CS2R R72, SRZ ;  /* 0x0000000000487805 */ /* 0x000fe4000001ff00 */
[----:B------:R-:W-:Y:S02]  /*6050*/  @P1 LOP3.LUT R3, R3, 0x1, RZ, 0xc0, !PT ;  /* 0x0000000103031812 */ /* 0x000fe400078ec0ff */
[----:B------:R-:W-:Y:S02]  /*6060*/  CS2R R66, SRZ ;  /* 0x0000000000427805 */ /* 0x000fe4000001ff00 */
[----:B------:R-:W-:Y:S02]  /*6070*/  SHF.L.U32 R2, R89, 0x1f, RZ ;  /* 0x0000001f59027819 */ /* 0x000fe400000006ff */
[----:B------:R-:W-:Y:S02]  /*6080*/  CS2R R64, SRZ ;  /* 0x0000000000407805 */ /* 0x000fe4000001ff00 */
[----:B------:R-:W-:Y:S02]  /*6090*/  ISETP.NE.U32.OR P6, PT, R3, 0x1, !P1 ;  /* 0x000000010300780c */ /* 0x000fe40004fc5470 */
[----:B------:R-:W-:Y:S02]  /*60a0*/  CS2R R58, SRZ ;  /* 0x00000000003a7805 */ /* 0x000fe4000001ff00 */
[----:B------:R-:W-:Y:S02]  /*60b0*/  PLOP3.LUT P2, PT, PT, PT, UP1, 0x80, 0x8 ;  /* 0x000000000008781c */ /* 0x000fe40003f4f018 */
[----:B------:R-:W-:Y:S02]  /*60c0*/  CS2R R56, SRZ ;  /* 0x0000000000387805 */ /* 0x000fe4000001ff00 */
[----:B------:R-:W-:Y:S02]  /*60d0*/  LEA.HI R39, R36, R36, RZ, 0x1 ;  /* 0x0000002424277211 */ /* 0x000fe400078f08ff */
[----:B------:R-:W-:Y:S02]  /*60e0*/  CS2R R50, SRZ ;  /* 0x0000000000327805 */ /* 0x000fe4000001ff00 */
[----:B------:R-:W-:Y:S02]  /*60f0*/  LOP3.LUT P4, R86, R81, 0xff, RZ, 0xc0, !PT ;  /* 0x000000ff51567812 */ /* 0x000fe4000788c0ff */
[----:B------:R-:W-:Y:S02]  /*6100*/  CS2R R48, SRZ ;  /* 0x0000000000307805 */ /* 0x000fe4000001ff00 */
[----:B------:R-:W-:Y:S01]  /*6110*/  SEL R3, RZ, 0xffffffff, P3 ;  /* 0xffffffffff037807 */ /* 0x000fe20001800000 */
[C---:B-1----:R-:W-:Y:S01]  /*6120*/  IMAD.SHL.U32 R0, R39.reuse, 0x80, RZ ;  /* 0x0000008027007824 */ /* 0x042fe200078e00ff */
[----:B------:R-:W-:Y:S01]  /*6130*/  LOP3.LUT R39, R39, 0xffe, RZ, 0xc0, !PT ;  /* 0x00000ffe27277812 */ /* 0x000fe200078ec0ff */
[----:B------:R-:W-:Y:S01]  /*6140*/  VIADD R63, R98, 0x400 ;  /* 0x00000400623f7836 */ /* 0x000fe20000000000 */
[----:B------:R-:W-:Y:S01]  /*6150*/  P2R R96, PR, RZ, 0x40 ;  /* 0x00000040ff607803 */ /* 0x000fe20000000000 */
[----:B------:R-:W-:Y:S01]  /*6160*/  IMAD.IADD R97, R91, 0x1, R98 ;  /* 0x000000015b617824 */ /* 0x000fe200078e0262 */
[----:B------:R-:W-:Y:S01]  /*6170*/  @P6 SHF.L.U32 R5, R90, 0x1f, RZ ;  /* 0x0000001f5a056819 */ /* 0x000fe200000006ff */
[----:B------:R-:W-:Y:S01]  /*6180*/  IMAD.IADD R39, R36, 0x1, -R39 ;  /* 0x0000000124277824 */ /* 0x000fe200078e0a27 */
[----:B------:R-:W-:Y:S02]  /*6190*/  @P2 SEL R3, R4, R3, !P4 ;  /* 0x0000000304032207 */ /* 0x000fe40006000000 */
[----:B------:R-:W1:Y:S01]  /*61a0*/  @P6 SYNCS.PHASECHK.TRANS64.TRYWAIT P1, [UR44+0x20], R5 ;  /* 0x00002005ff0065a7 */ /* 0x000e62000802112c */
[----:B------:R-:W-:Y:S02]  /*61b0*/  LOP3.LUT R0, R0, 0xffffff00, RZ, 0xc0, !PT ;  /* 0xffffff0000007812 */ /* 0x000fe400078ec0ff */
[----:B------:R-:W-:Y:S03]  /*61c0*/  LOP3.LUT R3, R3, 0x1, RZ, 0xc0, !PT ;  /* 0x0000000103037812 */ /* 0x000fe600078ec0ff */
[----:B------:R-:W-:Y:S01]  /*61d0*/  IMAD.IADD R0, R37, 0x1, R0 ;  /* 0x0000000125007824 */ /* 0x000fe200078e0200 */
[----:B------:R-:W-:Y:S03]  /*61e0*/  ISETP.NE.U32.AND P5, PT, R3, 0x1, PT ;  /* 0x000000010300780c */ /* 0x000fe60003fa5070 */
[----:B------:R-:W-:Y:S01]  /*61f0*/  IMAD R39, R39, 0x100000, R0 ;  /* 0x0010000027277824 */ /* 0x000fe200078e0200 */
[----:B------:R-:W-:Y:S01]  /*6200*/  P2R R61, PR, RZ, 0x20 ;  /* 0x00000020ff3d7803 */ /* 0x000fe20000000000 */
[----:B------:R2:W4:Y:S01]  /*6210*/  SYNCS.PHASECHK.TRANS64.TRYWAIT P0, [R99+URZ+0x90], R2 ;  /* 0x00009002630075a7 */ /* 0x00052200080011ff */
[----:B-1----:R-:W-:Y:S01]  /*6220*/  @P6 SEL R60, RZ, 0x1, !P1 ;  /* 0x00000001ff3c6807 */ /* 0x002fe20004800000 */
[----:B--2---:R-:W-:Y:S06]  /*6230*/  @!P6 BRA `(.L_x_96) ;  /* 0x000000000068e947 */ /* 0x004fec0003800000 */
[----:B------:R-:W-:Y:S01]  /*6240*/  @P5 IMAD R0, R92, 0x2, R63 ;  /* 0x000000025c005824 */ /* 0x000fe200078e023f */
[----:B------:R-:W-:Y:S01]  /*6250*/  ISETP.NE.AND P1, PT, R60, RZ, PT ;  /* 0x000000ff3c00720c */ /* 0x000fe20003f25270 */
[----:B------:R-:W-:Y:S01]  /*6260*/  @P5 IMAD R4, R92, 0x2, R98 ;  /* 0x000000025c045824 */ /* 0x000fe200078e0262 */
[----:B------:R-:W-:Y:S01]  /*6270*/  BSSY B0, `(.L_x_97) ;  /* 0x000000e000007945 */ /* 0x000fe20003800000 */
[----:B------:R-:W-:Y:S01]  /*6280*/  IMAD.MOV.U32 R74, RZ, RZ, RZ ;  /* 0x000000ffff4a7224 */ /* 0x000fe200078e00ff */
[----:B------:R-:W-:Y:S01]  /*6290*/  CS2R R66, SRZ ;  /* 0x0000000000427805 */ /* 0x000fe2000001ff00 */
[----:B------:R-:W-:Y:S01]  /*62a0*/  @P5 IMAD.IADD R5, R91, 0x1, R0 ;  /* 0x000000015b055824 */ /* 0x000fe200078e0200 */
[----:B------:R-:W-:Y:S02]  /*62b0*/  CS2R R64, SRZ ;  /* 0x0000000000407805 */ /* 0x000fe4000001ff00 */
[----:B------:R-:W-:Y:S02]  /*62c0*/  CS2R R72, SRZ ;  /* 0x0000000000487805 */ /* 0x000fe4000001ff00 */
[----:B------:R-:W-:Y:S02]  /*62d0*/  CS2R R50, SRZ ;  /* 0x0000000000327805 */ /* 0x000fe4000001ff00 */
[----:B------:R-:W-:Y:S02]  /*62e0*/  CS2R R48, SRZ ;  /* 0x0000000000307805 */ /* 0x000fe4000001ff00 */
[----:B------:R-:W-:Y:S02]  /*62f0*/  CS2R R58, SRZ ;  /* 0x00000000003a7805 */ /* 0x000fe4000001ff00 */
[----:B------:R-:W-:Y:S01]  /*6300*/  CS2R R56, SRZ ;  /* 0x0000000000387805 */ /* 0x000fe2000001ff00 */
[----:B------:R-:W-:Y:S06]  /*6310*/  @P1 BRA `(.L_x_98) ;  /* 0x00000000000c1947 */ /* 0x000fec0003800000 */
[----:B------:R-:W-:Y:S04]  /*6320*/  SHF.L.U32 R3, R90, 0x1f, RZ ;  /* 0x0000001f5a037819 */ /* 0x000fe800000006ff */
[----:B------:R-:W1:Y:S02]  /*6330*/  SYNCS.PHASECHK.TRANS64.TRYWAIT P1, [UR44+0x20], R3 ;  /* 0x00002003ff0075a7 */ /* 0x000e64000802112c */
[----:B-1----:R-:W-:Y:S05]  /*6340*/  @!P1 BRA `(.L_x_99) ;  /* 0x0000003c00649947 */ /* 0x002fea0003800000 */
.L_x_98:
[----:B------:R-:W-:Y:S05]  /*6350*/  BSYNC B0 ;  /* 0x0000000000007941 */ /* 0x000fea0003800000 */
.L_x_97:
[----:B------:R-:W-:Y:S01]  /*6360*/  ISETP.NE.AND P1, PT, R61, RZ, PT ;  /* 0x000000ff3d00720c */ /* 0x000fe20003f25270 */
[----:B------:R-:W-:Y:S11]  /*6370*/  HFMA2 R46, -RZ, RZ, 0, 5.9604644775390625e-08 ;  /* 0x00000001ff2e7431 */ /* 0x000ff600000001ff */
[----:B------:R-:W-:Y:S01]  /*6380*/  @!UPT UIADD3 URZ, UPT, UPT, URZ, URZ, URZ ;  /* 0x000000fffffff290 */ /* 0x000fe2000fffe0ff */
[----:B------:R-:W-:Y:S05]  /*6390*/  @P1 WARPSYNC.ALL ;  /* 0x0000000000001948 */ /* 0x000fea0003800000 */
[----:B------:R2:W1:Y:S04]  /*63a0*/  @P1 LDSM.16.M88.4 R64, [R4+0x400] ;  /* 0x000400000440183b */ /* 0x0004680000000200 */
[----:B------:R2:W1:Y:S04]  /*63b0*/  @P1 LDSM.16.M88.4 R72, [R5] ;  /* 0x000000000548183b */ /* 0x0004680000000200 */
[----:B------:R2:W1:Y:S04]  /*63c0*/  @P1 LDSM.16.M88.4 R48, [R47+UR44+0x400] ;  /* 0x0004002c2f30183b */ /* 0x0004680008000200 */
[----:B------:R2:W1:Y:S02]  /*63d0*/  @P1 LDSM.16.M88.4 R56, [R97+0x400] ;  /* 0x000400006138183b */ /* 0x0004640000000200 */
.L_x_96:
[----:B------:R-:W-:Y:S05]  /*63e0*/  BSYNC B1 ;  /* 0x0000000000017941 */ /* 0x000fea0003800000 */
.L_x_95:
[----:B-1----:R-:W-:Y:S04]  /*63f0*/  SHF.R.U32.HI R3, RZ, 0x15, R39 ;  /* 0x00000015ff037819 */ /* 0x002fe80000011627 */
[----:B------:R-:W-:Y:S01]  /*6400*/  LOP3.LUT P1, RZ, R3, 0x3, R82, 0x48, !PT ;  /* 0x0000000303ff7812 */ /* 0x000fe20007824852 */
[----:B------:R-:W-:Y:S01]  /*6410*/  @!UPT UIADD3 URZ, UPT, UPT, URZ, URZ, URZ ;  /* 0x000000fffffff290 */ /* 0x000fe2000fffe0ff */
[----:B----4-:R-:W-:Y:S11]  /*6420*/  @P0 BRA `(.L_x_100) ;  /* 0x0000000000080947 */ /* 0x010ff60003800000 */
[----:B------:R-:W1:Y:S02]  /*6430*/  SYNCS.PHASECHK.TRANS64.TRYWAIT P0, [R99+URZ+0x90], R2 ;  /* 0x00009002630075a7 */ /* 0x000e6400080011ff */
[----:B-1----:R-:W-:Y:S05]  /*6440*/  @!P0 BRA `(.L_x_101) ;  /* 0x0000003c003c8947 */ /* 0x002fea0003800000 */
.L_x_100:
[----:B------:R-:W-:Y:S05]  /*6450*/  @!P1 BRA `(.L_x_102) ;  /* 0x0000000000409947 */ /* 0x000fea0003800000 */
[----:B------:R-:W2:Y:S01]  /*6460*/  LDCU.64 UR8, c[0x4][0x70] ;  /* 0x01000e00ff0877ac */ /* 0x000ea20008000a00 */
[----:B------:R-:W-:Y:S01]  /*6470*/  MOV R3, 0x0 ;  /* 0x0000000000037802 */ /* 0x000fe20000000f00 */
[----:B------:R-:W-:Y:S02]  /*6480*/  HFMA2 R12, -RZ, RZ, 0, 5.9604644775390625e-08 ;  /* 0x00000001ff0c7431 */ /* 0x000fe400000001ff */
[----:B------:R-:W-:Y:S02]  /*6490*/  IMAD.MOV.U32 R8, RZ, RZ, 0x192 ;  /* 0x00000192ff087424 */ /* 0x000fe400078e00ff */
[----:B------:R-:W-:Y:S01]  /*64a0*/  IMAD.MOV.U32 R13, RZ, RZ, RZ ;  /* 0x000000ffff0d7224 */ /* 0x000fe200078e00ff */
[----:B------:R-:W4:Y:S01]  /*64b0*/  LDCU.64 UR6, c[0x4][0x78] ;  /* 0x01000f00ff0677ac */ /* 0x000f220008000a00 */
[----:B-1----:R-:W1:Y:S01]  /*64c0*/  LDC.64 R2, c[0x4][R3] ;  /* 0x0100000003027b82 */ /* 0x002e620000000a00 */
[----:B------:R-:W5:Y:S01]  /*64d0*/  LDCU.64 UR4, c[0x4][0x10] ;  /* 0x01000200ff0477ac */ /* 0x000f620008000a00 */
[----:B--2---:R-:W-:Y:S01]  /*64e0*/  MOV R5, UR9 ;  /* 0x0000000900057c02 */ /* 0x004fe20008000f00 */
[----:B------:R-:W-:Y:S01]  /*64f0*/  IMAD.U32 R4, RZ, RZ, UR8 ;  /* 0x00000008ff047e24 */ /* 0x000fe2000f8e00ff */
[----:B----4-:R-:W-:Y:S01]  /*6500*/  MOV R7, UR7 ;  /* 0x0000000700077c02 */ /* 0x010fe20008000f00 */
[----:B------:R-:W-:Y:S01]  /*6510*/  IMAD.U32 R6, RZ, RZ, UR6 ;  /* 0x00000006ff067e24 */ /* 0x000fe2000f8e00ff */
[----:B-----5:R-:W-:Y:S01]  /*6520*/  MOV R11, UR5 ;  /* 0x00000005000b7c02 */ /* 0x020fe20008000f00 */
[----:B------:R-:W-:Y:S02]  /*6530*/  IMAD.U32 R10, RZ, RZ, UR4 ;  /* 0x00000004ff0a7e24 */ /* 0x000fe4000f8e00ff */
[----:B------:R-:W-:Y:S07]  /*6540*/  LEPC R20, `(.L_x_102) ;  /* 0x000000001014794e */ /* 0x000fee0000000000 */
[----:B-1-3--:R-:W-:Y:S05]  /*6550*/  CALL.ABS.NOINC R2 ;  /* 0x0000000002007343 */ /* 0x00afea0003c00000 */
.L_x_102:
[----:B------:R-:W-:Y:S05]  /*6560*/  WARPSYNC.ALL ;  /* 0x0000000000007948 */ /* 0x000fea0003800000 */
[----:B------:R-:W-:Y:S01]  /*6570*/  R2UR UR4, R39 ;  /* 0x00000000270472ca */ /* 0x000fe200000e0000 */
[--C-:B------:R-:W-:Y:S01]  /*6580*/  HADD2.F32 R40, -RZ, R48.reuse.H0_H0 ;  /* 0x20000030ff287230 */ /* 0x100fe20000004100 */
[----:B------:R-:W-:Y:S01]  /*6590*/  SHF.L.U32 R62, R92, 0x1, RZ ;  /* 0x000000015c3e7819 */ /* 0x000fe200000006ff */
[----:B------:R-:W-:Y:S01]  /*65a0*/  HADD2.F32 R43, -RZ, R48.H1_H1 ;  /* 0x30000030ff2b7230 */ /* 0x000fe20000004100 */
[----:B------:R-:W-:Y:S01]  /*65b0*/  ISETP.NE.AND P0, PT, R93, RZ, PT ;  /* 0x000000ff5d00720c */ /* 0x000fe20003f05270 */
[----:B------:R-:W-:Y:S01]  /*65c0*/  HADD2.F32 R42, -RZ, R49.H0_H0 ;  /* 0x20000031ff2a7230 */ /* 0x000fe20000004100 */
[----:B------:R-:W-:Y:S01]  /*65d0*/  IADD3 R100, PT, PT, R63, R62, RZ ;  /* 0x0000003e3f647210 */ /* 0x000fe20007ffe0ff */
[----:B------:R-:W-:Y:S01]  /*65e0*/  HADD2.F32 R45, -RZ, R51.H0_H0 ;  /* 0x20000033ff2d7230 */ /* 0x000fe20000004100 */
[----:B------:R-:W-:Y:S02]  /*65f0*/  BSSY.RECONVERGENT B0, `(.L_x_103) ;  /* 0x0000085000007945 */ /* 0x000fe40003800200 */
[----:B------:R-:W-:Y:S03]  /*6600*/  IADD3 R101, PT, PT, R91, R100, RZ ;  /* 0x000000645b657210 */ /* 0x000fe60007ffe0ff */
[----:B--2---:R-:W3:Y:S02]  /*6610*/  LDTM.16dp256bit.x8 R4, tmem[UR4] ;  /* 0x00000004000479ee */ /* 0x004ee400081a0000 */
[C---:B---3--:R-:W-:Y:S01]  /*6620*/  FMUL R0, R38.reuse, R4 ;  /* 0x0000000426007220 */ /* 0x048fe20000400000 */
[C---:B-1----:R-:W-:Y:S01]  /*6630*/  FMUL R2, R38.reuse, R5 ;  /* 0x0000000526027220 */ /* 0x042fe20000400000 */
[C---:B------:R-:W-:Y:S01]  /*6640*/  FMUL R3, R38.reuse, R6 ;  /* 0x0000000626037220 */ /* 0x040fe20000400000 */
[C---:B------:R-:W-:Y:S01]  /*6650*/  FMUL R7, R38.reuse, R7 ;  /* 0x0000000726077220 */ /* 0x040fe20000400000 */
[C---:B------:R-:W-:Y:S01]  /*6660*/  FFMA R0, R41.reuse, R40, R0 ;  /* 0x0000002829007223 */ /* 0x040fe20000000000 */
[----:B------:R-:W-:Y:S02]  /*6670*/  HADD2.F32 R40, -RZ, R49.H1_H1 ;  /* 0x30000031ff287230 */ /* 0x000fe40000004100 */
[C---:B------:R-:W-:Y:S01]  /*6680*/  FFMA R2, R41.reuse, R43, R2 ;  /* 0x0000002b29027223 */ /* 0x040fe20000000002 */
[C---:B------:R-:W-:Y:S01]  /*6690*/  FFMA R3, R41.reuse, R42, R3 ;  /* 0x0000002a29037223 */ /* 0x040fe20000000003 */
[--C-:B------:R-:W-:Y:S02]  /*66a0*/  HADD2.F32 R43, -RZ, R50.reuse.H0_H0 ;  /* 0x20000032ff2b7230 */ /* 0x100fe40000004100 */
[----:B------:R-:W-:Y:S01]  /*66b0*/  FMUL R4, R38, R8 ;  /* 0x0000000826047220 */ /* 0x000fe20000400000 */
[----:B------:R-:W-:Y:S01]  /*66c0*/  HADD2.F32 R42, -RZ, R50.H1_H1 ;  /* 0x30000032ff2a7230 */ /* 0x000fe20000004100 */
[----:B------:R-:W-:Y:S01]  /*66d0*/  F2FP.F16.F32.PACK_AB R52, R2, R0 ;  /* 0x000000000234723e */ /* 0x000fe200000000ff */
[C---:B------:R-:W-:Y:S01]  /*66e0*/  FFMA R7, R41.reuse, R40, R7 ;  /* 0x0000002829077223 */ /* 0x040fe20000000007 */
[----:B------:R-:W-:Y:S01]  /*66f0*/  FFMA R4, R41, R43, R4 ;  /* 0x0000002b29047223 */ /* 0x000fe20000000004 */
[C---:B------:R-:W-:Y:S01]  /*6700*/  FMUL R5, R38.reuse, R9 ;  /* 0x0000000926057220 */ /* 0x040fe20000400000 */
[C---:B------:R-:W-:Y:S01]  /*6710*/  FMUL R6, R38.reuse, R10 ;  /* 0x0000000a26067220 */ /* 0x040fe20000400000 */
[----:B------:R-:W-:Y:S01]  /*6720*/  HADD2.F32 R40, -RZ, R51.H1_H1 ;  /* 0x30000033ff287230 */ /* 0x000fe20000004100 */
[----:B------:R-:W-:Y:S01]  /*6730*/  F2FP.F16.F32.PACK_AB R53, R7, R3 ;  /* 0x000000030735723e */ /* 0x000fe200000000ff */
[C---:B------:R-:W-:Y:S01]  /*6740*/  FFMA R5, R41.reuse, R42, R5 ;  /* 0x0000002a29057223 */ /* 0x040fe20000000005 */
[----:B------:R-:W-:Y:S01]  /*6750*/  FFMA R6, R41, R45, R6 ;  /* 0x0000002d29067223 */ /* 0x000fe20000000006 */
[C---:B------:R-:W-:Y:S01]  /*6760*/  FMUL R11, R38.reuse, R11 ;  /* 0x0000000b260b7220 */ /* 0x040fe20000400000 */
[--C-:B------:R-:W-:Y:S02]  /*6770*/  HADD2.F32 R43, -RZ, R56.reuse.H0_H0 ;  /* 0x20000038ff2b7230 */ /* 0x100fe40000004100 */
[C---:B------:R-:W-:Y:S01]  /*6780*/  FMUL R8, R38.reuse, R12 ;  /* 0x0000000c26087220 */ /* 0x040fe20000400000 */
[----:B------:R-:W-:Y:S01]  /*6790*/  F2FP.F16.F32.PACK_AB R54, R5, R4 ;  /* 0x000000040536723e */ /* 0x000fe200000000ff */
[C---:B------:R-:W-:Y:S01]  /*67a0*/  FFMA R11, R41.reuse, R40, R11 ;  /* 0x00000028290b7223 */ /* 0x040fe2000000000b */
[----:B------:R-:W-:Y:S02]  /*67b0*/  HADD2.F32 R40, -RZ, R56.H1_H1 ;  /* 0x30000038ff287230 */ /* 0x000fe40000004100 */
[----:B------:R-:W-:Y:S01]  /*67c0*/  FFMA R8, R41, R43, R8 ;  /* 0x0000002b29087223 */ /* 0x000fe20000000008 */
[C---:B------:R-:W-:Y:S01]  /*67d0*/  FMUL R9, R38.reuse, R13 ;  /* 0x0000000d26097220 */ /* 0x040fe20000400000 */
[--C-:B------:R-:W-:Y:S01]  /*67e0*/  HADD2.F32 R45, -RZ, R57.reuse.H0_H0 ;  /* 0x20000039ff2d7230 */ /* 0x100fe20000004100 */
[----:B------:R-:W-:Y:S01]  /*67f0*/  F2FP.F16.F32.PACK_AB R55, R11, R6 ;  /* 0x000000060b37723e */ /* 0x000fe200000000ff */
[C---:B------:R-:W-:Y:S01]  /*6800*/  FMUL R10, R38.reuse, R14 ;  /* 0x0000000e260a7220 */ /* 0x040fe20000400000 */
[----:B------:R-:W-:Y:S02]  /*6810*/  HADD2.F32 R42, -RZ, R57.H1_H1 ;  /* 0x30000039ff2a7230 */ /* 0x000fe40000004100 */
[C---:B------:R-:W-:Y:S01]  /*6820*/  FFMA R9, R41.reuse, R40, R9 ;  /* 0x0000002829097223 */ /* 0x040fe20000000009 */
[C---:B------:R-:W-:Y:S01]  /*6830*/  FMUL R15, R38.reuse, R15 ;  /* 0x0000000f260f7220 */ /* 0x040fe20000400000 */
[----:B------:R1:W-:Y:S01]  /*6840*/  STSM.16.M88.4 [R98+0x400], R52 ;  /* 0x0004003462007844 */ /* 0x0003e20000000200 */
[----:B------:R-:W-:Y:S01]  /*6850*/  FFMA R10, R41, R45, R10 ;  /* 0x0000002d290a7223 */ /* 0x000fe2000000000a */
[--C-:B------:R-:W-:Y:S01]  /*6860*/  HADD2.F32 R40, -RZ, R58.reuse.H0_H0 ;  /* 0x2000003aff287230 */ /* 0x100fe20000004100 */
[----:B------:R-:W-:Y:S01]  /*6870*/  F2FP.F16.F32.PACK_AB R68, R9, R8 ;  /* 0x000000080944723e */ /* 0x000fe200000000ff */
[----:B------:R-:W-:Y:S01]  /*6880*/  FFMA R15, R41, R42, R15 ;  /* 0x0000002a290f7223 */ /* 0x000fe2000000000f */
[C---:B------:R-:W-:Y:S01]  /*6890*/  FMUL R12, R38.reuse, R16 ;  /* 0x00000010260c7220 */ /* 0x040fe20000400000 */
[----:B------:R-:W-:Y:S02]  /*68a0*/  HADD2.F32 R42, -RZ, R58.H1_H1 ;  /* 0x3000003aff2a7230 */ /* 0x000fe40000004100 */
[C---:B------:R-:W-:Y:S01]  /*68b0*/  FMUL R13, R38.reuse, R17 ;  /* 0x00000011260d7220 */ /* 0x040fe20000400000 */
[--C-:B------:R-:W-:Y:S01]  /*68c0*/  HADD2.F32 R43, -RZ, R59.reuse.H0_H0 ;  /* 0x2000003bff2b7230 */ /* 0x100fe20000004100 */
[----:B------:R-:W-:Y:S01]  /*68d0*/  F2FP.F16.F32.PACK_AB R69, R15, R10 ;  /* 0x0000000a0f45723e */ /* 0x000fe200000000ff */
[C---:B------:R-:W-:Y:S01]  /*68e0*/  FFMA R12, R41.reuse, R40, R12 ;  /* 0x00000028290c7223 */ /* 0x040fe2000000000c */
[----:B------:R-:W-:Y:S01]  /*68f0*/  FFMA R13, R41, R42, R13 ;  /* 0x0000002a290d7223 */ /* 0x000fe2000000000d */
[C---:B------:R-:W-:Y:S01]  /*6900*/  FMUL R14, R38.reuse, R18 ;  /* 0x00000012260e7220 */ /* 0x040fe20000400000 */
[----:B------:R-:W-:Y:S02]  /*6910*/  HADD2.F32 R40, -RZ, R59.H1_H1 ;  /* 0x3000003bff287230 */ /* 0x000fe40000004100 */
[C---:B------:R-:W-:Y:S01]  /*6920*/  FMUL R19, R38.reuse, R19 ;  /* 0x0000001326137220 */ /* 0x040fe20000400000 */
[C---:B------:R-:W-:Y:S01]  /*6930*/  FMUL R16, R38.reuse, R20 ;  /* 0x0000001426107220 */ /* 0x040fe20000400000 */
[----:B------:R-:W-:Y:S01]  /*6940*/  F2FP.F16.F32.PACK_AB R70, R13, R12 ;  /* 0x0000000c0d46723e */ /* 0x000fe200000000ff */
[C---:B------:R-:W-:Y:S01]  /*6950*/  FFMA R14, R41.reuse, R43, R14 ;  /* 0x0000002b290e7223 */ /* 0x040fe2000000000e */
[--C-:B------:R-:W-:Y:S02]  /*6960*/  HADD2.F32 R43, -RZ, R64.reuse.H0_H0 ;  /* 0x20000040ff2b7230 */ /* 0x100fe40000004100 */
[C---:B------:R-:W-:Y:S01]  /*6970*/  FFMA R19, R41.reuse, R40, R19 ;  /* 0x0000002829137223 */ /* 0x040fe20000000013 */
[----:B------:R-:W-:Y:S02]  /*6980*/  HADD2.F32 R42, -RZ, R64.H1_H1 ;  /* 0x30000040ff2a7230 */ /* 0x000fe40000004100 */
[C---:B------:R-:W-:Y:S01]  /*6990*/  FMUL R17, R38.reuse, R21 ;  /* 0x0000001526117220 */ /* 0x040fe20000400000 */
[--C-:B------:R-:W-:Y:S02]  /*69a0*/  HADD2.F32 R45, -RZ, R65.reuse.H0_H0 ;  /* 0x20000041ff2d7230 */ /* 0x100fe40000004100 */
[----:B------:R-:W-:Y:S01]  /*69b0*/  FFMA R16, R41, R43, R16 ;  /* 0x0000002b29107223 */ /* 0x000fe20000000010 */
[----:B------:R-:W-:Y:S01]  /*69c0*/  F2FP.F16.F32.PACK_AB R71, R19, R14 ;  /* 0x0000000e1347723e */ /* 0x000fe200000000ff */
[----:B------:R-:W-:Y:S01]  /*69d0*/  FFMA R17, R41, R42, R17 ;  /* 0x0000002a29117223 */ /* 0x000fe20000000011 */
[C---:B------:R-:W-:Y:S01]  /*69e0*/  FMUL R18, R38.reuse, R22 ;  /* 0x0000001626127220 */ /* 0x040fe20000400000 */
[----:B------:R-:W-:Y:S02]  /*69f0*/  HADD2.F32 R40, -RZ, R65.H1_H1 ;  /* 0x30000041ff287230 */ /* 0x000fe40000004100 */
[C---:B------:R-:W-:Y:S01]  /*6a00*/  FMUL R23, R38.reuse, R23 ;  /* 0x0000001726177220 */ /* 0x040fe20000400000 */
[----:B------:R1:W-:Y:S01]  /*6a10*/  STSM.16.M88.4 [R97+0x400], R68 ;  /* 0x0004004461007844 */ /* 0x0003e20000000200 */
[----:B------:R-:W-:Y:S01]  /*6a20*/  F2FP.F16.F32.PACK_AB R104, R17, R16 ;  /* 0x000000101168723e */ /* 0x000fe200000000ff */
[C---:B------:R-:W-:Y:S01]  /*6a30*/  FFMA R18, R41.reuse, R45, R18 ;  /* 0x0000002d29127223 */ /* 0x040fe20000000012 */
[----:B------:R-:W-:Y:S01]  /*6a40*/  FFMA R23, R41, R40, R23 ;  /* 0x0000002829177223 */ /* 0x000fe20000000017 */
[--C-:B------:R-:W-:Y:S02]  /*6a50*/  HADD2.F32 R43, -RZ, R66.reuse.H0_H0 ;  /* 0x20000042ff2b7230 */ /* 0x100fe40000004100 */
[C---:B------:R-:W-:Y:S01]  /*6a60*/  FMUL R20, R38.reuse, R24 ;  /* 0x0000001826147220 */ /* 0x040fe20000400000 */
[----:B------:R-:W-:Y:S02]  /*6a70*/  HADD2.F32 R40, -RZ, R66.H1_H1 ;  /* 0x30000042ff287230 */ /* 0x000fe40000004100 */
[C---:B------:R-:W-:Y:S01]  /*6a80*/  FMUL R21, R38.reuse, R25 ;  /* 0x0000001926157220 */ /* 0x040fe20000400000 */
[--C-:B------:R-:W-:Y:S01]  /*6a90*/  HADD2.F32 R45, -RZ, R67.reuse.H0_H0 ;  /* 0x20000043ff2d7230 */ /* 0x100fe20000004100 */
[----:B------:R-:W-:Y:S01]  /*6aa0*/  F2FP.F16.F32.PACK_AB R105, R23, R18 ;  /* 0x000000121769723e */ /* 0x000fe200000000ff */
[C---:B------:R-:W-:Y:S01]  /*6ab0*/  FFMA R20, R41.reuse, R43, R20 ;  /* 0x0000002b29147223 */ /* 0x040fe20000000014 */
[C---:B------:R-:W-:Y:S01]  /*6ac0*/  FFMA R21, R41.reuse, R40, R21 ;  /* 0x0000002829157223 */ /* 0x040fe20000000015 */
[C---:B------:R-:W-:Y:S01]  /*6ad0*/  FMUL R22, R38.reuse, R26 ;  /* 0x0000001a26167220 */ /* 0x040fe20000400000 */
[----:B------:R-:W-:Y:S02]  /*6ae0*/  HADD2.F32 R42, -RZ, R67.H1_H1 ;  /* 0x30000043ff2a7230 */ /* 0x000fe40000004100 */
[C---:B------:R-:W-:Y:S01]  /*6af0*/  FMUL R27, R38.reuse, R27 ;  /* 0x0000001b261b7220 */ /* 0x040fe20000400000 */
[--C-:B------:R-:W-:Y:S02]  /*6b00*/  HADD2.F32 R40, -RZ, R72.reuse.H0_H0 ;  /* 0x20000048ff287230 */ /* 0x100fe40000004100 */
[C---:B------:R-:W-:Y:S01]  /*6b10*/  FFMA R22, R41.reuse, R45, R22 ;  /* 0x0000002d29167223 */ /* 0x040fe20000000016 */
[C---:B------:R-:W-:Y:S01]  /*6b20*/  FMUL R24, R38.reuse, R28 ;  /* 0x0000001c26187220 */ /* 0x040fe20000400000 */
[C---:B------:R-:W-:Y:S01]  /*6b30*/  FFMA R27, R41.reuse, R42, R27 ;  /* 0x0000002a291b7223 */ /* 0x040fe2000000001b */
[----:B------:R-:W-:Y:S02]  /*6b40*/  HADD2.F32 R42, -RZ, R72.H1_H1 ;  /* 0x30000048ff2a7230 */ /* 0x000fe40000004100 */
[C---:B------:R-:W-:Y:S01]  /*6b50*/  FMUL R25, R38.reuse, R29 ;  /* 0x0000001d26197220 */ /* 0x040fe20000400000 */
[--C-:B------:R-:W-:Y:S02]  /*6b60*/  HADD2.F32 R43, -RZ, R73.reuse.H0_H0 ;  /* 0x20000049ff2b7230 */ /* 0x100fe40000004100 */
[C---:B------:R-:W-:Y:S01]  /*6b70*/  FMUL R26, R38.reuse, R30 ;  /* 0x0000001e261a7220 */ /* 0x040fe20000400000 */
[C---:B------:R-:W-:Y:S01]  /*6b80*/  FFMA R24, R41.reuse, R40, R24 ;  /* 0x0000002829187223 */ /* 0x040fe20000000018 */
[----:B------:R-:W-:Y:S02]  /*6b90*/  HADD2.F32 R40, -RZ, R73.H1_H1 ;  /* 0x30000049ff287230 */ /* 0x000fe40000004100 */
[C---:B------:R-:W-:Y:S01]  /*6ba0*/  FFMA R25, R41.reuse, R42, R25 ;  /* 0x0000002a29197223 */ /* 0x040fe20000000019 */
[C---:B------:R-:W-:Y:S01]  /*6bb0*/  FMUL R31, R38.reuse, R31 ;  /* 0x0000001f261f7220 */ /* 0x040fe20000400000 */
[C---:B------:R-:W-:Y:S01]  /*6bc0*/  FFMA R26, R41.reuse, R43, R26 ;  /* 0x0000002b291a7223 */ /* 0x040fe2000000001a */
[--C-:B------:R-:W-:Y:S02]  /*6bd0*/  HADD2.F32 R43, -RZ, R74.reuse.H0_H0 ;  /* 0x2000004aff2b7230 */ /* 0x100fe40000004100 */
[C---:B------:R-:W-:Y:S01]  /*6be0*/  FMUL R28, R38.reuse, R32 ;  /* 0x00000020261c7220 */ /* 0x040fe20000400000 */
[----:B------:R-:W-:Y:S02]  /*6bf0*/  HADD2.F32 R42, -RZ, R74.H1_H1 ;  /* 0x3000004aff2a7230 */ /* 0x000fe40000004100 */
[C---:B------:R-:W-:Y:S01]  /*6c00*/  FFMA R31, R41.reuse, R40, R31 ;  /* 0x00000028291f7223 */ /* 0x040fe2000000001f */
[C---:B------:R-:W-:Y:S01]  /*6c10*/  FMUL R29, R38.reuse, R33 ;  /* 0x00000021261d7220 */ /* 0x040fe20000400000 */
[--C-:B------:R-:W-:Y:S02]  /*6c20*/  HADD2.F32 R45, -RZ, R75.reuse.H0_H0 ;  /* 0x2000004bff2d7230 */ /* 0x100fe40000004100 */
[C---:B------:R-:W-:Y:S01]  /*6c30*/  FMUL R30, R38.reuse, R34 ;  /* 0x00000022261e7220 */ /* 0x040fe20000400000 */
[----:B------:R-:W-:Y:S02]  /*6c40*/  HADD2.F32 R40, -RZ, R75.H1_H1 ;  /* 0x3000004bff287230 */ /* 0x000fe40000004100 */
[----:B------:R-:W-:Y:S01]  /*6c50*/  FMUL R35, R38, R35 ;  /* 0x0000002326237220 */ /* 0x000fe20000400000 */
[C---:B------:R-:W-:Y:S01]  /*6c60*/  FFMA R28, R41.reuse, R43, R28 ;  /* 0x0000002b291c7223 */ /* 0x040fe2000000001c */
[C---:B------:R-:W-:Y:S01]  /*6c70*/  FFMA R29, R41.reuse, R42, R29 ;  /* 0x0000002a291d7223 */ /* 0x040fe2000000001d */
[C---:B------:R-:W-:Y:S01]  /*6c80*/  FFMA R30, R41.reuse, R45, R30 ;  /* 0x0000002d291e7223 */ /* 0x040fe2000000001e */
[----:B------:R-:W-:Y:S01]  /*6c90*/  FFMA R35, R41, R40, R35 ;  /* 0x0000002829237223 */ /* 0x000fe20000000023 */
[----:B------:R-:W-:Y:S02]  /*6ca0*/  F2FP.F16.F32.PACK_AB R106, R21, R20 ;  /* 0x00000014156a723e */ /* 0x000fe400000000ff */
[----:B------:R-:W-:Y:S02]  /*6cb0*/  F2FP.F16.F32.PACK_AB R107, R27, R22 ;  /* 0x000000161b6b723e */ /* 0x000fe400000000ff */
[----:B------:R-:W-:Y:S02]  /*6cc0*/  F2FP.F16.F32.PACK_AB R108, R25, R24 ;  /* 0x00000018196c723e */ /* 0x000fe400000000ff */
[----:B------:R-:W-:Y:S01]  /*6cd0*/  F2FP.F16.F32.PACK_AB R109, R31, R26 ;  /* 0x0000001a1f6d723e */ /* 0x000fe200000000ff */
[----:B------:R1:W-:Y:S01]  /*6ce0*/  STSM.16.M88.4 [R100], R104 ;  /* 0x0000006864007844 */ /* 0x0003e20000000200 */
[----:B------:R-:W-:Y:S02]  /*6cf0*/  F2FP.F16.F32.PACK_AB R110, R29, R28 ;  /* 0x0000001c1d6e723e */ /* 0x000fe400000000ff */
[----:B------:R-:W-:Y:S05]  /*6d00*/  F2FP.F16.F32.PACK_AB R111, R35, R30 ;  /* 0x0000001e236f723e */ /* 0x000fea00000000ff */
[----:B------:R1:W-:Y:S01]  /*6d10*/  STSM.16.M88.4 [R101], R108 ;  /* 0x0000006c65007844 */ /* 0x0003e20000000200 */
[----:B------:R-:W-:Y:S01]  /*6d20*/  @!PT LDS RZ, [RZ] ;  /* 0x00000000fffff984 */ /* 0x000fe20000000800 */
[----:B------:R-:W-:Y:S01]  /*6d30*/  @!PT LDS RZ, [RZ] ;  /* 0x00000000fffff984 */ /* 0x000fe20000000800 */
[----:B------:R-:W-:Y:S01]  /*6d40*/  @!PT LDS RZ, [RZ] ;  /* 0x00000000fffff984 */ /* 0x000fe20000000800 */
[----:B------:R-:W-:Y:S01]  /*6d50*/  @!PT LDS RZ, [RZ] ;  /* 0x00000000fffff984 */ /* 0x000fe20000000800 */
[----:B------:R2:W-:Y:S07]  /*6d60*/  MEMBAR.ALL.CTA ;  /* 0x0000000000007992 */ /* 0x0005ee0000008000 */
[----:B--2---:R-:W2:Y:S02]  /*6d70*/  FENCE.VIEW.ASYNC.S ;  /* 0x00000000000073c6 */ /* 0x004ea40000000000 */
[----:B--2---:R-:W-:Y:S06]  /*6d80*/  BAR.SYNC.DEFER_BLOCKING 0x1, 0x80 ;  /* 0x0042000000007b1d */ /* 0x004fec0000010000 */
[----:B------:R-:W-:Y:S05]  /*6d90*/  @P0 BRA `(.L_x_104) ;  /* 0x0000000000280947 */ /* 0x000fea0003800000 */
[----:B------:R-:W2:Y:S01]  /*6da0*/  LDCU.64 UR6, c[0x0][0x348] ;  /* 0x00006900ff0677ac */ /* 0x000ea20008000a00 */
[----:B------:R-:W-:Y:S01]  /*6db0*/  UIADD3 UR4, UPT, UPT, UR44, 0x400, URZ ;  /* 0x000004002c047890 */ /* 0x000fe2000fffe0ff */
[----:B------:R-:W-:Y:S05]  /*6dc0*/  UMOV UR51, UR36 ;  /* 0x0000002400337c82 */ /* 0x000fea0008000000 */
[----:B------:R-:W-:Y:S04]  /*6dd0*/  MOV R85, UR4 ;  /* 0x0000000400557c02 */ /* 0x000fe80008000f00 */
[----:B------:R-:W-:Y:S01]  /*6de0*/  R2UR UR48, R85 ;  /* 0x00000000553072ca */ /* 0x000fe200000e0000 */
[----:B--2---:R-:W-:Y:S04]  /*6df0*/  UIADD3 UR4, UP0, UPT, UR6, 0x680, URZ ;  /* 0x0000068006047890 */ /* 0x004fe8000ff1e0ff */
[----:B------:R-:W-:Y:S09]  /*6e00*/  UIADD3.X UR5, UPT, UPT, URZ, UR7, URZ, UP0, !UPT ;  /* 0x00000007ff057290 */ /* 0x000ff200087fe4ff */
[----:B------:R2:W-:Y:S01]  /*6e10*/  UTMASTG.3D [UR48], [UR4] ;  /* 0x00000030040073b5 */ /* 0x0005e20008010000 */
[----:B------:R0:W-:Y:S01]  /*6e20*/  UTMACMDFLUSH ;  /* 0x00000000000079b7 */ /* 0x0001e20000000000 */
[----:B--2---:R-:W-:Y:S04]  /*6e30*/  DEPBAR.LE SB0, 0x1 ;  /* 0x000080400000791a */ /* 0x004fe80000000000 */
.L_x_104:
[----:B------:R-:W-:Y:S05]  /*6e40*/  BSYNC.RECONVERGENT B0 ;  /* 0x0000000000007941 */ /* 0x000fea0003800200 */
.L_x_103:
[----:B------:R-:W-:Y:S01]  /*6e50*/  BAR.SYNC.DEFER_BLOCKING 0x1, 0x80 ;  /* 0x0042000000007b1d */ /* 0x000fe20000010000 */
[----:B------:R-:W-:Y:S01]  /*6e60*/  ISETP.NE.AND P1, PT, R96, RZ, PT ;  /* 0x000000ff6000720c */ /* 0x000fe20003f25270 */
[----:B------:R-:W-:Y:S01]  /*6e70*/  UISETP.NE.AND UP0, UPT, UR52, URZ, UPT ;  /* 0x000000ff3400728c */ /* 0x000fe2000bf05270 */
[----:B------:R-:W-:Y:S11]  /*6e80*/  LEA R3, R46, UR44, 0x3 ;  /* 0x0000002c2e037c11 */ /* 0x000ff6000f8e18ff */
[----:B------:R-:W-:Y:S01]  /*6e90*/  @P1 SHF.L.U32 R2, R90, 0x1f, RZ ;  /* 0x0000001f5a021819 */ /* 0x000fe200000006ff */
[----:B------:R-:W-:Y:S06]  /*6ea0*/  BRA.U !UP0, `(.L_x_105) ;  /* 0x0000000108247547 */ /* 0x000fec000b800000 */
[----:B------:R-:W-:Y:S01]  /*6eb0*/  IMAD.U32 R5, RZ, RZ, UR46 ;  /* 0x0000002eff057e24 */ /* 0x000fe2000f8e00ff */
[----:B------:R-:W-:Y:S01]  /*6ec0*/  MOV R0, UR47 ;  /* 0x0000002f00007c02 */ /* 0x000fe20008000f00 */
[----:B------:R-:W-:Y:S03]  /*6ed0*/  UIADD3 UR4, UPT, UPT, UR46, 0x1, URZ ;  /* 0x000000012e047890 */ /* 0x000fe6000fffe0ff */
[----:B------:R-:W-:Y:S01]  /*6ee0*/  @P1 LEA R5, R5, UR44, 0x3 ;  /* 0x0000002c05051c11 */ /* 0x000fe2000f8e18ff */
[----:B------:R-:W-:Y:S04]  /*6ef0*/  UISETP.NE.AND UP0, UPT, UR4, 0x4, UPT ;  /* 0x000000040400788c */ /* 0x000fe8000bf05270 */
[----:B------:R-:W-:Y:S01]  /*6f00*/  @P1 VIADD R5, R5, 0x40 ;  /* 0x0000004005051836 */ /* 0x000fe20000000000 */
[----:B------:R-:W-:Y:S04]  /*6f10*/  USEL UR46, UR4, URZ, UP0 ;  /* 0x000000ff042e7287 */ /* 0x000fe80008000000 */
[----:B------:R-:W-:Y:S04]  /*6f20*/  @P1 PRMT R0, R0, 0x654, R5 ;  /* 0x0000065400001816 */ /* 0x000fe80000000005 */
[----:B------:R2:W-:Y:S04]  /*6f30*/  @P1 SYNCS.ARRIVE.TRANS64.RED.A1T0 RZ, [R0+URZ], RZ ;  /* 0x000000ff00ff19a7 */ /* 0x0005e800081004ff */
.L_x_105:
[----:B------:R-:W3:Y:S01]  /*6f40*/  @P1 SYNCS.PHASECHK.TRANS64.TRYWAIT P0, [R3+URZ+0x20], R2 ;  /* 0x00002002030015a7 */ /* 0x000ee200080011ff */
[----:B------:R-:W-:Y:S01]  /*6f50*/  BSSY B1, `(.L_x_106) ;  /* 0x0000017000017945 */ /* 0x000fe20003800000 */
[----:B---3--:R-:W-:Y:S03]  /*6f60*/  @P1 SEL R60, RZ, 0x1, !P0 ;  /* 0x00000001ff3c1807 */ /* 0x008fe60004000000 */
[----:B------:R-:W-:Y:S05]  /*6f70*/  @!P1 BRA `(.L_x_107) ;  /* 0x0000000000509947 */ /* 0x000fea0003800000 */
[----:B------:R-:W-:Y:S01]  /*6f80*/  ISETP.NE.AND P1, PT, R61, RZ, PT ;  /* 0x000000ff3d00720c */ /* 0x000fe20003f25270 */
[----:B------:R-:W-:Y:S01]  /*6f90*/  BSSY B0, `(.L_x_108) ;  /* 0x000000a000007945 */ /* 0x000fe20003800000 */
[----:B------:R-:W-:Y:S11]  /*6fa0*/  ISETP.NE.AND P0, PT, R60, RZ, PT ;  /* 0x000000ff3c00720c */ /* 0x000ff60003f05270 */
[----:B------:R-:W-:Y:S04]  /*6fb0*/  @P1 IMAD R5, R46, 0x2000, R47 ;  /* 0x000020002e051824 */ /* 0x000fe800078e022f */
[----:B------:R-:W-:Y:S05]  /*6fc0*/  @P1 VIADD R4, R5, UR44 ;  /* 0x0000002c05041c36 */ /* 0x000fea0008000000 */
[----:B------:R-:W-:Y:S01]  /*6fd0*/  @P1 IADD3 R2, PT, PT, R62, R4, RZ ;  /* 0x000000043e021210 */ /* 0x000fe20007ffe0ff */
[----:B------:R-:W-:Y:S01]  /*6fe0*/  @P1 IMAD.IADD R4, R91, 0x1, R4 ;  /* 0x000000015b041824 */ /* 0x000fe200078e0204 */
[----:B------:R-:W-:Y:S06]  /*6ff0*/  @P0 BRA `(.L_x_109) ;  /* 0x00000000000c0947 */ /* 0x000fec0003800000 */
[----:B--2---:R-:W-:Y:S04]  /*7000*/  SHF.L.U32 R0, R90, 0x1f, RZ ;  /* 0x0000001f5a007819 */ /* 0x004fe800000006ff */
[----:B------:R-:W2:Y:S02]  /*7010*/  SYNCS.PHASECHK.TRANS64.TRYWAIT P0, [R3+URZ+0x20], R0 ;  /* 0x00002000030075a7 */ /* 0x000ea400080011ff */
[----:B--2---:R-:W-:Y:S05]  /*7020*/  @!P0 BRA `(.L_x_110) ;  /* 0x0000003000588947 */ /* 0x004fea0003800000 */
.L_x_109:
[----:B------:R-:W-:Y:S05]  /*7030*/  BSYNC B0 ;  /* 0x0000000000007941 */ /* 0x000fea0003800000 */
.L_x_108:
[----:B------:R-:W-:Y:S02]  /*7040*/  ISETP.NE.AND P0, PT, R61, RZ, PT ;  /* 0x000000ff3d00720c */ /* 0x000fe40003f05270 */
[----:B------:R-:W-:Y:S11]  /*7050*/  IADD3 R46, PT, PT, R46, 0x1, RZ ;  /* 0x000000012e2e7810 */ /* 0x000ff60007ffe0ff */
[----:B--2---:R-:W-:Y:S01]  /*7060*/  @P0 IMAD.IADD R0, R91, 0x1, R2 ;  /* 0x000000015b000824 */ /* 0x004fe200078e0202 */
[----:B------:R-:W-:Y:S05]  /*7070*/  @P0 WARPSYNC.ALL ;  /* 0x0000000000000948 */ /* 0x000fea0003800000 */
[----:B------:R3:W4:Y:S04]  /*7080*/  @P0 LDSM.16.M88.4 R48, [R5+UR44+0x400] ;  /* 0x0004002c0530083b */ /* 0x0007280008000200 */
[----:B------:R3:W2:Y:S04]  /*7090*/  @P0 LDSM.16.M88.4 R56, [R4+0x400] ;  /* 0x000400000438083b */ /* 0x0006a80000000200 */
[----:B------:R3:W1:Y:S04]  /*70a0*/  @P0 LDSM.16.M88.4 R64, [R2+0x400] ;  /* 0x000400000240083b */ /* 0x0006680000000200 */
[----:B------:R3:W1:Y:S02]  /*70b0*/  @P0 LDSM.16.M88.4 R72, [R0+0x400] ;  /* 0x000400000048083b */ /* 0x0006640000000200 */
.L_x_107:
[----:B------:R-:W-:Y:S05]  /*70c0*/  BSYNC B1 ;  /* 0x0000000000017941 */ /* 0x000fea0003800000 */
.L_x_106:
[----:B------:R-:W-:Y:S05]  /*70d0*/  VIADD R3, R39, 0x40 ;  /* 0x0000004027037836 */ /* 0x000fea0000000000 */
[----:B------:R-:W-:Y:S04]  /*70e0*/  SHF.R.U32.HI R3, RZ, 0x15, R3 ;  /* 0x00000015ff037819 */ /* 0x000fe80000011603 */
[----:B------:R-:W-:Y:S11]  /*70f0*/  LOP3.LUT P0, RZ, R3, 0x3, R82, 0x48, !PT ;  /* 0x0000000303ff7812 */ /* 0x000ff60007804852 */
[----:B------:R-:W-:Y:S02]  /*7100*/  @!UPT UIADD3 URZ, UPT, UPT, URZ, URZ, URZ ;  /* 0x000000fffffff290 */ /* 0x000fe4000fffe0ff */
[----:B------:R-:W-:Y:S05]  /*7110*/  @!P0 BRA `(.L_x_111) ;  /* 0x0000000000408947 */ /* 0x000fea0003800000 */
[----:B------:R-:W5:Y:S01]  /*7120*/  LDCU.64 UR8, c[0x4][0x70] ;  /* 0x01000e00ff0877ac */ /* 0x000f620008000a00 */
[----:B------:R-:W-:Y:S01]  /*7130*/  MOV R3, 0x0 ;  /* 0x0000000000037802 */ /* 0x000fe20000000f00 */
[----:B------:R-:W-:Y:S02]  /*7140*/  HFMA2 R12, -RZ, RZ, 0, 5.9604644775390625e-08 ;  /* 0x00000001ff0c7431 */ /* 0x000fe400000001ff */
[----:B------:R-:W-:Y:S02]  /*7150*/  IMAD.MOV.U32 R8, RZ, RZ, 0x192 ;  /* 0x00000192ff087424 */ /* 0x000fe400078e00ff */
[----:B------:R-:W-:Y:S01]  /*7160*/  IMAD.MOV.U32 R13, RZ, RZ, RZ ;  /* 0x000000ffff0d7224 */ /* 0x000fe200078e00ff */
[----:B------:R-:W2:Y:S01]  /*7170*/  LDCU.64 UR6, c[0x4][0x78] ;  /* 0x01000f00ff0677ac */ /* 0x000ea20008000a00 */
[----:B---3--:R-:W3:Y:S01]  /*7180*/  LDC.64 R2, c[0x4][R3] ;  /* 0x0100000003027b82 */ /* 0x008ee20000000a00 */
[----:B------:R-:W4:Y:S01]  /*7190*/  LDCU.64 UR4, c[0x4][0x10] ;  /* 0x01000200ff0477ac */ /* 0x000f220008000a00 */
[----:B-----5:R-:W-:Y:S01]  /*71a0*/  MOV R5, UR9 ;  /* 0x0000000900057c02 */ /* 0x020fe20008000f00 */
[----:B------:R-:W-:Y:S01]  /*71b0*/  IMAD.U32 R4, RZ, RZ, UR8 ;  /* 0x00000008ff047e24 */ /* 0x000fe2000f8e00ff */
[----:B--2---:R-:W-:Y:S01]  /*71c0*/  MOV R7, UR7 ;  /* 0x0000000700077c02 */ /* 0x004fe20008000f00 */
[----:B------:R-:W-:Y:S01]  /*71d0*/  IMAD.U32 R6, RZ, RZ, UR6 ;  /* 0x00000006ff067e24 */ /* 0x000fe2000f8e00ff */
[----:B----4-:R-:W-:Y:S01]  /*71e0*/  MOV R11, UR5 ;  /* 0x00000005000b7c02 */ /* 0x010fe20008000f00 */
[----:B------:R-:W-:Y:S02]  /*71f0*/  IMAD.U32 R10, RZ, RZ, UR4 ;  /* 0x00000004ff0a7e24 */ /* 0x000fe4000f8e00ff */
[----:B------:R-:W-:Y:S07]  /*7200*/  LEPC R20, `(.L_x_111) ;  /* 0x000000001014794e */ /* 0x000fee0000000000 */
[----:B-1-3--:R-:W-:Y:S05]  /*7210*/  CALL.ABS.NOINC R2 ;  /* 0x0000000002007343 */ /* 0x00afea0003c00000 */
.L_x_111:
[----:B------:R-:W-:Y:S05]  /*7220*/  WARPSYNC.ALL ;  /* 0x0000000000007948 */ /* 0x000fea0003800000 */
[----:B------:R-:W-:Y:S01]  /*7230*/  R2UR UR4, R39 ;  /* 0x00000000270472ca */ /* 0x000fe200000e0000 */
[--C-:B----4-:R-:W-:Y:S01]  /*7240*/  HADD2.F32 R40, -RZ, R48.reuse.H0_H0 ;  /* 0x20000030ff287230 */ /* 0x110fe20000004100 */
[----:B------:R-:W-:Y:S01]  /*7250*/  ISETP.NE.AND P6, PT, R96, RZ, PT ;  /* 0x000000ff6000720c */ /* 0x000fe20003fc5270 */
[----:B------:R-:W-:Y:S01]  /*7260*/  HADD2.F32 R43, -RZ, R48.H1_H1 ;  /* 0x30000030ff2b7230 */ /* 0x000fe20000004100 */
[----:B-1----:R-:W-:Y:S01]  /*7270*/  MOV R52, UR46 ;  /* 0x0000002e00347c02 */ /* 0x002fe20008000f00 */
[----:B------:R-:W-:Y:S01]  /*7280*/  HADD2.F32 R42, -RZ, R49.H1_H1 ;  /* 0x30000031ff2a7230 */ /* 0x000fe20000004100 */
[----:B------:R-:W-:Y:S01]  /*7290*/  MOV R63, UR47 ;  /* 0x0000002f003f7c02 */ /* 0x000fe20008000f00 */
[----:B------:R-:W-:Y:S01]  /*72a0*/  HADD2.F32 R45, -RZ, R51.H0_H0 ;  /* 0x20000033ff2d7230 */ /* 0x000fe20000004100 */
[----:B------:R-:W-:Y:S01]  /*72b0*/  ISETP.NE.AND P0, PT, R93, RZ, PT ;  /* 0x000000ff5d00720c */ /* 0x000fe20003f05270 */
[----:B------:R-:W-:Y:S01]  /*72c0*/  HADD2.F32 R44, -RZ, R75.H1_H1 ;  /* 0x3000004bff2c7230 */ /* 0x000fe20000004100 */
[----:B------:R-:W-:Y:S01]  /*72d0*/  BSSY.RECONVERGENT B0, `(.L_x_112) ;  /* 0x0000088000007945 */ /* 0x000fe20003800200 */
[----:B------:R-:W-:Y:S02]  /*72e0*/  LEA R102, R46, UR44, 0x3 ;  /* 0x0000002c2e667c11 */ /* 0x000fe4000f8e18ff */
[----:B---3--:R-:W2:Y:S02]  /*72f0*/  LDTM.16dp256bit.x8 R4, tmem[UR4+0x40] ;  /* 0x00004004000479ee */ /* 0x008ea400081a0000 */
[----:B------:R-:W-:Y:S02]  /*7300*/  @P6 LEA R52, R52, UR44, 0x3 ;  /* 0x0000002c34346c11 */ /* 0x000fe4000f8e18ff */
[----:B------:R-:W-:Y:S02]  /*7310*/  @P6 SHF.L.U32 R103, R90, 0x1f, RZ ;  /* 0x0000001f5a676819 */ /* 0x000fe400000006ff */
[----:B------:R-:W-:Y:S04]  /*7320*/  @P6 IADD3 R52, PT, PT, R52, 0x40, RZ ;  /* 0x0000004034346810 */ /* 0x000fe80007ffe0ff */
[----:B------:R-:W-:Y:S01]  /*7330*/  @P6 PRMT R63, R63, 0x654, R52 ;  /* 0x000006543f3f6816 */ /* 0x000fe20000000034 */
[C---:B--2---:R-:W-:Y:S01]  /*7340*/  FMUL R0, R38.reuse, R4 ;  /* 0x0000000426007220 */ /* 0x044fe20000400000 */
[C---:B------:R-:W-:Y:S01]  /*7350*/  FMUL R2, R38.reuse, R5 ;  /* 0x0000000526027220 */ /* 0x040fe20000400000 */
[C---:B------:R-:W-:Y:S01]  /*7360*/  FMUL R3, R38.reuse, R6 ;  /* 0x0000000626037220 */ /* 0x040fe20000400000 */
[C---:B------:R-:W-:Y:S01]  /*7370*/  FMUL R7, R38.reuse, R7 ;  /* 0x0000000726077220 */ /* 0x040fe20000400000 */
[C---:B------:R-:W-:Y:S01]  /*7380*/  FFMA R0, R41.reuse, R40, R0 ;  /* 0x0000002829007223 */ /* 0x040fe20000000000 */
[----:B------:R-:W-:Y:S02]  /*7390*/  HADD2.F32 R40, -RZ, R49.H0_H0 ;  /* 0x20000031ff287230 */ /* 0x000fe40000004100 */
[C---:B------:R-:W-:Y:S01]  /*73a0*/  FFMA R2, R41.reuse, R43, R2 ;  /* 0x0000002b29027223 */ /* 0x040fe20000000002 */
[--C-:B------:R-:W-:Y:S02]  /*73b0*/  HADD2.F32 R43, -RZ, R50.reuse.H0_H0 ;  /* 0x20000032ff2b7230 */ /* 0x100fe40000004100 */
[C---:B------:R-:W-:Y:S01]  /*73c0*/  FMUL R4, R38.reuse, R8 ;  /* 0x0000000826047220 */ /* 0x040fe20000400000 */
[----:B------:R-:W-:Y:S01]  /*73d0*/  FMUL R5, R38, R9 ;  /* 0x0000000926057220 */ /* 0x000fe20000400000 */
[C---:B------:R-:W-:Y:S01]  /*73e0*/  FFMA R3, R41.reuse, R40, R3 ;  /* 0x0000002829037223 */ /* 0x040fe20000000003 */
[----:B------:R-:W-:Y:S01]  /*73f0*/  HADD2.F32 R40, -RZ, R50.H1_H1 ;  /* 0x30000032ff287230 */ /* 0x000fe20000004100 */
[----:B------:R-:W-:Y:S01]  /*7400*/  F2FP.F16.F32.PACK_AB R52, R2, R0 ;  /* 0x000000000234723e */ /* 0x000fe200000000ff */
[C---:B------:R-:W-:Y:S01]  /*7410*/  FFMA R7, R41.reuse, R42, R7 ;  /* 0x0000002a29077223 */ /* 0x040fe20000000007 */
[C---:B------:R-:W-:Y:S01]  /*7420*/  FFMA R4, R41.reuse, R43, R4 ;  /* 0x0000002b29047223 */ /* 0x040fe20000000004 */
[C---:B------:R-:W-:Y:S01]  /*7430*/  FMUL R6, R38.reuse, R10 ;  /* 0x0000000a26067220 */ /* 0x040fe20000400000 */
[----:B------:R-:W-:Y:S02]  /*7440*/  HADD2.F32 R42, -RZ, R51.H1_H1 ;  /* 0x30000033ff2a7230 */ /* 0x000fe40000004100 */
[----:B------:R-:W-:Y:S01]  /*7450*/  FFMA R5, R41, R40, R5 ;  /* 0x0000002829057223 */ /* 0x000fe20000000005 */
[----:B------:R-:W-:Y:S01]  /*7460*/  F2FP.F16.F32.PACK_AB R53, R7, R3 ;  /* 0x000000030735723e */ /* 0x000fe200000000ff */
[----:B------:R-:W-:Y:S01]  /*7470*/  FFMA R6, R41, R45, R6 ;  /* 0x0000002d29067223 */ /* 0x000fe20000000006 */
[C---:B------:R-:W-:Y:S01]  /*7480*/  FMUL R11, R38.reuse, R11 ;  /* 0x0000000b260b7220 */ /* 0x040fe20000400000 */
[--C-:B------:R-:W-:Y:S01]  /*7490*/  HADD2.F32 R40, -RZ, R56.reuse.H0_H0 ;  /* 0x20000038ff287230 */ /* 0x100fe20000004100 */
[----:B------:R-:W-:Y:S01]  /*74a0*/  F2FP.F16.F32.PACK_AB R54, R5, R4 ;  /* 0x000000040536723e */ /* 0x000fe200000000ff */
[C---:B------:R-:W-:Y:S01]  /*74b0*/  FMUL R8, R38.reuse, R12 ;  /* 0x0000000c26087220 */ /* 0x040fe20000400000 */
        /* <DEDUP_REMOVED lines=13> */
[--C-:B------:R-:W-:Y:S02]  /*7590*/  HADD2.F32 R43, -RZ, R58.reuse.H0_H0 ;  /* 0x2000003aff2b7230 */ /* 0x100fe40000004100 */
        /* <DEDUP_REMOVED lines=23> */
[----:B------:R-:W-:Y:S01]  /*7710*/  HADD2.F32 R42, -RZ, R65.H1_H1 ;  /* 0x30000041ff2a7230 */ /* 0x000fe20000004100 */
[----:B------:R1:W-:Y:S01]  /*7720*/  STSM.16.M88.4 [R97+0x2400], R68 ;  /* 0x0024004461007844 */ /* 0x0003e20000000200 */
[C---:B------:R-:W-:Y:S01]  /*7730*/  FMUL R23, R38.reuse, R23 ;  /* 0x0000001726177220 */ /* 0x040fe20000400000 */
        /* <DEDUP_REMOVED lines=14> */
[C---:B------:R-:W-:Y:S01]  /*7820*/  FMUL R24, R38.reuse, R28 ;  /* 0x0000001c26187220 */ /* 0x040fe20000400000 */
[C---:B------:R-:W-:Y:S01]  /*7830*/  FFMA R22, R41.reuse, R43, R22 ;  /* 0x0000002b29167223 */ /* 0x040fe20000000016 */
[--C-:B------:R-:W-:Y:S02]  /*7840*/  HADD2.F32 R43, -RZ, R72.reuse.H0_H0 ;  /* 0x20000048ff2b7230 */ /* 0x100fe40000004100 */
[C---:B------:R-:W-:Y:S01]  /*7850*/  FMUL R25, R38.reuse, R29 ;  /* 0x0000001d26197220 */ /* 0x040fe20000400000 */
[----:B------:R-:W-:Y:S02]  /*7860*/  HADD2.F32 R42, -RZ, R72.H1_H1 ;  /* 0x30000048ff2a7230 */ /* 0x000fe40000004100 */
[C---:B------:R-:W-:Y:S01]  /*7870*/  FMUL R26, R38.reuse, R30 ;  /* 0x0000001e261a7220 */ /* 0x040fe20000400000 */
[--C-:B------:R-:W-:Y:S02]  /*7880*/  HADD2.F32 R45, -RZ, R73.reuse.H0_H0 ;  /* 0x20000049ff2d7230 */ /* 0x100fe40000004100 */
[C---:B------:R-:W-:Y:S01]  /*7890*/  FFMA R27, R41.reuse, R40, R27 ;  /* 0x00000028291b7223 */ /* 0x040fe2000000001b */
[C---:B------:R-:W-:Y:S01]  /*78a0*/  FFMA R24, R41.reuse, R43, R24 ;  /* 0x0000002b29187223 */ /* 0x040fe20000000018 */
[----:B------:R-:W-:Y:S02]  /*78b0*/  HADD2.F32 R40, -RZ, R73.H1_H1 ;  /* 0x30000049ff287230 */ /* 0x000fe40000004100 */
[C---:B------:R-:W-:Y:S01]  /*78c0*/  FFMA R25, R41.reuse, R42, R25 ;  /* 0x0000002a29197223 */ /* 0x040fe20000000019 */
[C---:B------:R-:W-:Y:S01]  /*78d0*/  FMUL R31, R38.reuse, R31 ;  /* 0x0000001f261f7220 */ /* 0x040fe20000400000 */
[--C-:B------:R-:W-:Y:S02]  /*78e0*/  HADD2.F32 R43, -RZ, R74.reuse.H0_H0 ;  /* 0x2000004aff2b7230 */ /* 0x100fe40000004100 */
[C---:B------:R-:W-:Y:S01]  /*78f0*/  FFMA R26, R41.reuse, R45, R26 ;  /* 0x0000002d291a7223 */ /* 0x040fe2000000001a */
[C---:B------:R-:W-:Y:S01]  /*7900*/  FMUL R28, R38.reuse, R32 ;  /* 0x00000020261c7220 */ /* 0x040fe20000400000 */
[----:B------:R-:W-:Y:S02]  /*7910*/  HADD2.F32 R42, -RZ, R74.H1_H1 ;  /* 0x3000004aff2a7230 */ /* 0x000fe40000004100 */
[C---:B------:R-:W-:Y:S01]  /*7920*/  FMUL R29, R38.reuse, R33 ;  /* 0x00000021261d7220 */ /* 0x040fe20000400000 */
[----:B------:R-:W-:Y:S02]  /*7930*/  HADD2.F32 R45, -RZ, R75.H0_H0 ;  /* 0x2000004bff2d7230 */ /* 0x000fe40000004100 */
[C---:B------:R-:W-:Y:S01]  /*7940*/  FMUL R30, R38.reuse, R34 ;  /* 0x00000022261e7220 */ /* 0x040fe20000400000 */
[C---:B------:R-:W-:Y:S01]  /*7950*/  FFMA R31, R41.reuse, R40, R31 ;  /* 0x00000028291f7223 */ /* 0x040fe2000000001f */
        /* <DEDUP_REMOVED lines=9> */
[----:B------:R1:W-:Y:S01]  /*79f0*/  STSM.16.M88.4 [R100+0x2000], R104 ;  /* 0x0020006864007844 */ /* 0x0003e20000000200 */
[----:B------:R-:W-:Y:S02]  /*7a00*/  F2FP.F16.F32.PACK_AB R110, R29, R28 ;  /* 0x0000001c1d6e723e */ /* 0x000fe400000000ff */
[----:B------:R-:W-:Y:S05]  /*7a10*/  F2FP.F16.F32.PACK_AB R111, R35, R30 ;  /* 0x0000001e236f723e */ /* 0x000fea00000000ff */
[----:B------:R1:W-:Y:S01]  /*7a20*/  STSM.16.M88.4 [R101+0x2000], R108 ;  /* 0x0020006c65007844 */ /* 0x0003e20000000200 */
        /* <DEDUP_REMOVED lines=9> */
[----:B------:R-:W-:Y:S02]  /*7ac0*/  UIADD3 UR9, UPT, UPT, UR49, 0x40, URZ ;  /* 0x0000004031097890 */ /* 0x000fe4000fffe0ff */
[----:B------:R-:W-:Y:S01]  /*7ad0*/  UIADD3 UR8, UPT, UPT, UR44, 0x2400, URZ ;  /* 0x000024002c087890 */ /* 0x000fe2000fffe0ff */
[----:B------:R-:W-:Y:S01]  /*7ae0*/  UMOV UR10, UR50 ;  /* 0x00000032000a7c82 */ /* 0x000fe20008000000 */
[----:B------:R-:W-:Y:S01]  /*7af0*/  UMOV UR11, UR36 ;  /* 0x00000024000b7c82 */ /* 0x000fe20008000000 */
[----:B--2---:R-:W-:Y:S04]  /*7b00*/  UIADD3 UR4, UP0, UPT, UR6, 0x680, URZ ;  /* 0x0000068006047890 */ /* 0x004fe8000ff1e0ff */
[----:B------:R-:W-:Y:S09]  /*7b10*/  UIADD3.X UR5, UPT, UPT, URZ, UR7, URZ, UP0, !UPT ;  /* 0x00000007ff057290 */ /* 0x000ff200087fe4ff */
[----:B------:R2:W-:Y:S01]  /*7b20*/  UTMASTG.3D [UR8], [UR4] ;  /* 0x00000008040073b5 */ /* 0x0005e20008010000 */
[----:B------:R0:W-:Y:S01]  /*7b30*/  UTMACMDFLUSH ;  /* 0x00000000000079b7 */ /* 0x0001e20000000000 */
[----:B--2---:R-:W-:Y:S04]  /*7b40*/  DEPBAR.LE SB0, 0x1 ;  /* 0x000080400000791a */ /* 0x004fe80000000000 */
.L_x_113:
[----:B------:R-:W-:Y:S05]  /*7b50*/  BSYNC.RECONVERGENT B0 ;  /* 0x0000000000007941 */ /* 0x000fea0003800200 */
.L_x_112:
[----:B------:R-:W-:Y:S01]  /*7b60*/  BAR.SYNC.DEFER_BLOCKING 0x1, 0x80 ;  /* 0x0042000000007b1d */ /* 0x000fe20000010000 */
[----:B------:R-:W-:Y:S04]  /*7b70*/  UIADD3 UR4, UPT, UPT, UR46, 0x1, URZ ;  /* 0x000000012e047890 */ /* 0x000fe8000fffe0ff */
[----:B------:R-:W-:Y:S04]  /*7b80*/  UISETP.NE.AND UP0, UPT, UR4, 0x4, UPT ;  /* 0x000000040400788c */ /* 0x000fe8000bf05270 */
[----:B------:R-:W-:Y:S01]  /*7b90*/  USEL UR45, UR4, URZ, UP0 ;  /* 0x000000ff042d7287 */ /* 0x000fe20008000000 */
[----:B------:R2:W-:Y:S01]  /*7ba0*/  @P6 SYNCS.ARRIVE.TRANS64.RED.A1T0 RZ, [R63+URZ], RZ ;  /* 0x000000ff3fff69a7 */ /* 0x0005e200081004ff */
[----:B------:R-:W-:Y:S01]  /*7bb0*/  BSSY B1, `(.L_x_114) ;  /* 0x0000018000017945 */ /* 0x000fe20003800000 */
[----:B------:R-:W3:Y:S02]  /*7bc0*/  @P6 SYNCS.PHASECHK.TRANS64.TRYWAIT P0, [R102+URZ+0x20], R103 ;  /* 0x00002067660065a7 */ /* 0x000ee400080011ff */
[----:B---3--:R-:W-:Y:S01]  /*7bd0*/  @P6 SEL R60, RZ, 0x1, !P0 ;  /* 0x00000001ff3c6807 */ /* 0x008fe20004000000 */
[----:B--2---:R-:W-:Y:S06]  /*7be0*/  @!P6 BRA `(.L_x_115) ;  /* 0x000000000050e947 */ /* 0x004fec0003800000 */
        /* <DEDUP_REMOVED lines=8> */
[----:B------:R-:W-:Y:S04]  /*7c70*/  SHF.L.U32 R5, R90, 0x1f, RZ ;  /* 0x0000001f5a057819 */ /* 0x000fe800000006ff */
[----:B------:R-:W2:Y:S02]  /*7c80*/  SYNCS.PHASECHK.TRANS64.TRYWAIT P0, [R102+URZ+0x20], R5 ;  /* 0x00002005660075a7 */ /* 0x000ea400080011ff */
[----:B--2---:R-:W-:Y:S05]  /*7c90*/  @!P0 BRA `(.L_x_118) ;  /* 0x0000002400508947 */ /* 0x004fea0003800000 */
.L_x_117:
[----:B------:R-:W-:Y:S05]  /*7ca0*/  BSYNC B0 ;  /* 0x0000000000007941 */ /* 0x000fea0003800000 */
.L_x_116:
[----:B------:R-:W-:Y:S02]  /*7cb0*/  ISETP.NE.AND P0, PT, R61, RZ, PT ;  /* 0x000000ff3d00720c */ /* 0x000fe40003f05270 */
[----:B------:R-:W-:Y:S11]  /*7cc0*/  IADD3 R46, PT, PT, R46, 0x1, RZ ;  /* 0x000000012e2e7810 */ /* 0x000ff60007ffe0ff */
[----:B------:R-:W-:Y:S01]  /*7cd0*/  @P0 IMAD.IADD R4, R91, 0x1, R0 ;  /* 0x000000015b040824 */ /* 0x000fe200078e0200 */
[----:B------:R-:W-:Y:S05]  /*7ce0*/  @P0 WARPSYNC.ALL ;  /* 0x0000000000000948 */ /* 0x000fea0003800000 */
[----:B------:R3:W4:Y:S04]  /*7cf0*/  @P0 LDSM.16.M88.4 R48, [R3+UR44+0x400] ;  /* 0x0004002c0330083b */ /* 0x0007280008000200 */
[----:B------:R3:W1:Y:S04]  /*7d00*/  @P0 LDSM.16.M88.4 R56, [R2+0x400] ;  /* 0x000400000238083b */ /* 0x0006680000000200 */
[----:B------:R3:W1:Y:S04]  /*7d10*/  @P0 LDSM.16.M88.4 R64, [R0+0x400] ;  /* 0x000400000040083b */ /* 0x0006680000000200 */
[----:B------:R3:W1:Y:S02]  /*7d20*/  @P0 LDSM.16.M88.4 R72, [R4+0x400] ;  /* 0x000400000448083b */ /* 0x0006640000000200 */
.L_x_115:
[----:B------:R-:W-:Y:S05]  /*7d30*/  BSYNC B1 ;  /* 0x0000000000017941 */ /* 0x000fea0003800000 */
.L_x_114:
[----:B---3--:R-:W-:Y:S05]  /*7d40*/  VIADD R3, R39, 0x80 ;  /* 0x0000008027037836 */ /* 0x008fea0000000000 */
[----:B------:R-:W-:Y:S04]  /*7d50*/  SHF.R.U32.HI R3, RZ, 0x15, R3 ;  /* 0x00000015ff037819 */ /* 0x000fe80000011603 */
[----:B------:R-:W-:Y:S11]  /*7d60*/  LOP3.LUT P0, RZ, R3, 0x3, R82, 0x48, !PT ;  /* 0x0000000303ff7812 */ /* 0x000ff60007804852 */
[----:B------:R-:W-:Y:S02]  /*7d70*/  @!UPT UIADD3 URZ, UPT, UPT, URZ, URZ, URZ ;  /* 0x000000fffffff290 */ /* 0x000fe4000fffe0ff */
[----:B------:R-:W-:Y:S05]  /*7d80*/  @!P0 BRA `(.L_x_119) ;  /* 0x0000000000408947 */ /* 0x000fea0003800000 */
[----:B------:R-:W2:Y:S01]  /*7d90*/  LDCU.64 UR8, c[0x4][0x70] ;  /* 0x01000e00ff0877ac */ /* 0x000ea20008000a00 */
[----:B------:R-:W-:Y:S01]  /*7da0*/  MOV R3, 0x0 ;  /* 0x0000000000037802 */ /* 0x000fe20000000f00 */
[----:B------:R-:W-:Y:S02]  /*7db0*/  HFMA2 R12, -RZ, RZ, 0, 5.9604644775390625e-08 ;  /* 0x00000001ff0c7431 */ /* 0x000fe400000001ff */
[----:B------:R-:W-:Y:S02]  /*7dc0*/  IMAD.MOV.U32 R8, RZ, RZ, 0x192 ;  /* 0x00000192ff087424 */ /* 0x000fe400078e00ff */
[----:B------:R-:W-:Y:S01]  /*7dd0*/  IMAD.MOV.U32 R13, RZ, RZ, RZ ;  /* 0x000000ffff0d7224 */ /* 0x000fe200078e00ff */
[----:B------:R-:W3:Y:S01]  /*7de0*/  LDCU.64 UR6, c[0x4][0x78] ;  /* 0x01000f00ff0677ac */ /* 0x000ee20008000a00 */
[----:B------:R-:W1:Y:S01]  /*7df0*/  LDC.64 R2, c[0x4][R3] ;  /* 0x0100000003027b82 */ /* 0x000e620000000a00 */
[----:B------:R-:W5:Y:S01]  /*7e00*/  LDCU.64 UR4, c[0x4][0x10] ;  /* 0x01000200ff0477ac */ /* 0x000f620008000a00 */
[----:B--2---:R-:W-:Y:S01]  /*7e10*/  MOV R5, UR9 ;  /* 0x0000000900057c02 */ /* 0x004fe20008000f00 */
[----:B------:R-:W-:Y:S01]  /*7e20*/  IMAD.U32 R4, RZ, RZ, UR8 ;  /* 0x00000008ff047e24 */ /* 0x000fe2000f8e00ff */
[----:B---3--:R-:W-:Y:S01]  /*7e30*/  MOV R7, UR7 ;  /* 0x0000000700077c02 */ /* 0x008fe20008000f00 */
[----:B------:R-:W-:Y:S01]  /*7e40*/  IMAD.U32 R6, RZ, RZ, UR6 ;  /* 0x00000006ff067e24 */ /* 0x000fe2000f8e00ff */
[----:B-----5:R-:W-:Y:S01]  /*7e50*/  MOV R11, UR5 ;  /* 0x00000005000b7c02 */ /* 0x020fe20008000f00 */
[----:B------:R-:W-:Y:S02]  /*7e60*/  IMAD.U32 R10, RZ, RZ, UR4 ;  /* 0x00000004ff0a7e24 */ /* 0x000fe4000f8e00ff */
[----:B------:R-:W-:Y:S07]  /*7e70*/  LEPC R20, `(.L_x_119) ;  /* 0x000000001014794e */ /* 0x000fee0000000000 */
[----:B-1--4-:R-:W-:Y:S05]  /*7e80*/  CALL.ABS.NOINC R2 ;  /* 0x0000000002007343 */ /* 0x012fea0003c00000 */
.L_x_119:
        /* <DEDUP_REMOVED lines=13> */
[----:B--2---:R-:W1:Y:S02]  /*7f60*/  LDTM.16dp256bit.x8 R4, tmem[UR4+0x80] ;  /* 0x00008004000479ee */ /* 0x004e6400081a0000 */
[----:B------:R-:W-:Y:S02]  /*7f70*/  @P6 LEA R52, R52, UR44, 0x3 ;  /* 0x0000002c34346c11 */ /* 0x000fe4000f8e18ff */
[----:B------:R-:W-:Y:S02]  /*7f80*/  @P6 SHF.L.U32 R102, R90, 0x1f, RZ ;  /* 0x0000001f5a666819 */ /* 0x000fe400000006ff */
[----:B------:R-:W-:Y:S04]  /*7f90*/  @P6 IADD3 R52, PT, PT, R52, 0x40, RZ ;  /* 0x0000004034346810 */ /* 0x000fe80007ffe0ff */
[----:B------:R-:W-:Y:S01]  /*7fa0*/  @P6 PRMT R63, R63, 0x654, R52 ;  /* 0x000006543f3f6816 */ /* 0x000fe20000000034 */
[C---:B-1----:R-:W-:Y:S01]  /*7fb0*/  FMUL R0, R38.reuse, R4 ;  /* 0x0000000426007220 */ /* 0x042fe20000400000 */
        /* <DEDUP_REMOVED lines=128> */
.L_x_121:
[----:B------:R-:W-:Y:S05]  /*87c0*/  BSYNC.RECONVERGENT B0 ;  /* 0x0000000000007941 */ /* 0x000fea0003800200 */
.L_x_120:
        /* <DEDUP_REMOVED lines=20> */
.L_x_125:
[----:B------:R-:W-:Y:S05]  /*8910*/  BSYNC B0 ;  /* 0x0000000000007941 */ /* 0x000fea0003800000 */
.L_x_124:
[----:B------:R-:W-:Y:S11]  /*8920*/  ISETP.NE.AND P0, PT, R61, RZ, PT ;  /* 0x000000ff3d00720c */ /* 0x000ff60003f05270 */
[----:B------:R-:W-:Y:S02]  /*8930*/  @!UPT UIADD3 URZ, UPT, UPT, URZ, URZ, URZ ;  /* 0x000000fffffff290 */ /* 0x000fe4000fffe0ff */
[----:B--2---:R-:W-:Y:S01]  /*8940*/  @P0 IADD3 R0, PT, PT, R91, R62, RZ ;  /* 0x0000003e5b000210 */ /* 0x004fe20007ffe0ff */
[----:B------:R-:W-:Y:S05]  /*8950*/  @P0 WARPSYNC.ALL ;  /* 0x0000000000000948 */ /* 0x000fea0003800000 */
[----:B------:R2:W3:Y:S04]  /*8960*/  @P0 LDSM.16.M88.4 R48, [R46+UR44+0x400] ;  /* 0x0004002c2e30083b */ /* 0x0004e80008000200 */
[----:B------:R2:W4:Y:S04]  /*8970*/  @P0 LDSM.16.M88.4 R56, [R2+0x400] ;  /* 0x000400000238083b */ /* 0x0005280000000200 */
[----:B------:R2:W1:Y:S04]  /*8980*/  @P0 LDSM.16.M88.4 R64, [R62+0x400] ;  /* 0x000400003e40083b */ /* 0x0004680000000200 */
[----:B------:R2:W1:Y:S02]  /*8990*/  @P0 LDSM.16.M88.4 R72, [R0+0x400] ;  /* 0x000400000048083b */ /* 0x0004640000000200 */
.L_x_123:
[----:B------:R-:W-:Y:S05]  /*89a0*/  BSYNC B1 ;  /* 0x0000000000017941 */ /* 0x000fea0003800000 */
.L_x_122:
        /* <DEDUP_REMOVED lines=10> */
[----:B------:R-:W3:Y:S01]  /*8a50*/  LDCU.64 UR6, c[0x4][0x78] ;  /* 0x01000f00ff0677ac */ /* 0x000ee20008000a00 */
[----:B--2---:R-:W2:Y:S01]  /*8a60*/  LDC.64 R2, c[0x4][R3] ;  /* 0x0100000003027b82 */ /* 0x004ea20000000a00 */
[----:B------:R-:W4:Y:S01]  /*8a70*/  LDCU.64 UR4, c[0x4][0x10] ;  /* 0x01000200ff0477ac */ /* 0x000f220008000a00 */
[----:B-----5:R-:W-:Y:S01]  /*8a80*/  MOV R5, UR9 ;  /* 0x0000000900057c02 */ /* 0x020fe20008000f00 */
[----:B------:R-:W-:Y:S01]  /*8a90*/  IMAD.U32 R4, RZ, RZ, UR8 ;  /* 0x00000008ff047e24 */ /* 0x000fe2000f8e00ff */
[----:B---3--:R-:W-:Y:S01]  /*8aa0*/  MOV R7, UR7 ;  /* 0x0000000700077c02 */ /* 0x008fe20008000f00 */
[----:B------:R-:W-:Y:S01]  /*8ab0*/  IMAD.U32 R6, RZ, RZ, UR6 ;  /* 0x00000006ff067e24 */ /* 0x000fe2000f8e00ff */
[----:B----4-:R-:W-:Y:S01]  /*8ac0*/  MOV R11, UR5 ;  /* 0x00000005000b7c02 */ /* 0x010fe20008000f00 */
[----:B------:R-:W-:Y:S02]  /*8ad0*/  IMAD.U32 R10, RZ, RZ, UR4 ;  /* 0x00000004ff0a7e24 */ /* 0x000fe4000f8e00ff */
[----:B------:R-:W-:Y:S07]  /*8ae0*/  LEPC R20, `(.L_x_127) ;  /* 0x000000001014794e */ /* 0x000fee0000000000 */
[----:B-12---:R-:W-:Y:S05]  /*8af0*/  CALL.ABS.NOINC R2 ;  /* 0x0000000002007343 */ /* 0x006fea0003c00000 */
.L_x_127:
[----:B------:R-:W-:Y:S01]  /*8b00*/  ISETP.NE.AND P0, PT, R93, RZ, PT ;  /* 0x000000ff5d00720c */ /* 0x000fe20003f05270 */
[----:B------:R-:W-:Y:S05]  /*8b10*/  WARPSYNC.ALL ;  /* 0x0000000000007948 */ /* 0x000fea0003800000 */
[----:B------:R-:W-:Y:S01]  /*8b20*/  R2UR UR4, R39 ;  /* 0x00000000270472ca */ /* 0x000fe200000e0000 */
[--C-:B---3--:R-:W-:Y:S01]  /*8b30*/  HADD2.F32 R40, -RZ, R48.reuse.H0_H0 ;  /* 0x20000030ff287230 */ /* 0x108fe20000004100 */
[----:B------:R-:W-:Y:S01]  /*8b40*/  R2UR UR5, R99 ;  /* 0x00000000630572ca */ /* 0x000fe200000e0000 */
[----:B------:R-:W-:Y:S01]  /*8b50*/  HADD2.F32 R42, -RZ, R48.H1_H1 ;  /* 0x30000030ff2a7230 */ /* 0x000fe20000004100 */
[----:B------:R-:W-:Y:S01]  /*8b60*/  BSSY.RECONVERGENT B0, `(.L_x_128) ;  /* 0x000008a000007945 */ /* 0x000fe20003800200 */
[--C-:B------:R-:W-:Y:S02]  /*8b70*/  HADD2.F32 R43, -RZ, R49.reuse.H0_H0 ;  /* 0x20000031ff2b7230 */ /* 0x100fe40000004100 */
[----:B------:R-:W-:Y:S02]  /*8b80*/  HADD2.F32 R44, -RZ, R49.H1_H1 ;  /* 0x30000031ff2c7230 */ /* 0x000fe40000004100 */
[--C-:B------:R-:W-:Y:S02]  /*8b90*/  HADD2.F32 R45, -RZ, R50.reuse.H0_H0 ;  /* 0x20000032ff2d7230 */ /* 0x100fe40000004100 */
[----:B--2---:R-:W-:Y:S02]  /*8ba0*/  HADD2.F32 R46, -RZ, R50.H1_H1 ;  /* 0x30000032ff2e7230 */ /* 0x004fe40000004100 */
[----:B------:R-:W2:Y:S01]  /*8bb0*/  LDTM.16dp256bit.x8 R4, tmem[UR4+0xc0] ;  /* 0x0000c004000479ee */ /* 0x000ea200081a0000 */
[----:B------:R-:W-:Y:S01]  /*8bc0*/  NOP ;  /* 0x0000000000007918 */ /* 0x000fe20000000000 */
[----:B------:R-:W-:Y:S01]  /*8bd0*/  UIADD3 UR4, UPT, UPT, UR5, 0xb0, URZ ;  /* 0x000000b005047890 */ /* 0x000fe2000fffe0ff */
[--C-:B------:R-:W-:Y:S02]  /*8be0*/  HADD2.F32 R47, -RZ, R51.reuse.H0_H0 ;  /* 0x20000033ff2f7230 */ /* 0x100fe40000004100 */
[----:B------:R-:W-:Y:S01]  /*8bf0*/  HADD2.F32 R49, -RZ, R51.H1_H1 ;  /* 0x30000033ff317230 */ /* 0x000fe20000004100 */
[----:B------:R-:W-:Y:S01]  /*8c00*/  UPRMT UR4, UR47, 0x654, UR4 ;  /* 0x000006542f047896 */ /* 0x000fe20008000004 */
[--C-:B----4-:R-:W-:Y:S02]  /*8c10*/  HADD2.F32 R48, -RZ, R56.reuse.H0_H0 ;  /* 0x20000038ff307230 */ /* 0x110fe40000004100 */
[----:B------:R-:W-:Y:S02]  /*8c20*/  HADD2.F32 R51, -RZ, R56.H1_H1 ;  /* 0x30000038ff337230 */ /* 0x000fe40000004100 */
[--C-:B------:R-:W-:Y:S02]  /*8c30*/  HADD2.F32 R50, -RZ, R57.reuse.H0_H0 ;  /* 0x20000039ff327230 */ /* 0x100fe40000004100 */
[----:B-1----:R-:W-:Y:S02]  /*8c40*/  HADD2.F32 R52, -RZ, R57.H1_H1 ;  /* 0x30000039ff347230 */ /* 0x002fe40000004100 */
[----:B--2---:R-:W-:Y:S01]  /*8c50*/  SYNCS.ARRIVE.TRANS64.RED.A1T0 RZ, [UR4], RZ ;  /* 0x000000ffffff79a7 */ /* 0x004fe20008100404 */
[--C-:B------:R-:W-:Y:S02]  /*8c60*/  HADD2.F32 R53, -RZ, R58.reuse.H0_H0 ;  /* 0x2000003aff357230 */ /* 0x100fe40000004100 */
[----:B------:R-:W-:Y:S02]  /*8c70*/  HADD2.F32 R54, -RZ, R58.H1_H1 ;  /* 0x3000003aff367230 */ /* 0x000fe40000004100 */
[--C-:B------:R-:W-:Y:S02]  /*8c80*/  HADD2.F32 R55, -RZ, R59.reuse.H0_H0 ;  /* 0x2000003bff377230 */ /* 0x100fe40000004100 */
[----:B------:R-:W-:Y:S02]  /*8c90*/  HADD2.F32 R56, -RZ, R59.H1_H1 ;  /* 0x3000003bff387230 */ /* 0x000fe40000004100 */
[C---:B------:R-:W-:Y:S01]  /*8ca0*/  FMUL R4, R38.reuse, R4 ;  /* 0x0000000426047220 */ /* 0x040fe20000400000 */
[C---:B------:R-:W-:Y:S01]  /*8cb0*/  FMUL R5, R38.reuse, R5 ;  /* 0x0000000526057220 */ /* 0x040fe20000400000 */
[C---:B------:R-:W-:Y:S01]  /*8cc0*/  FMUL R6, R38.reuse, R6 ;  /* 0x0000000626067220 */ /* 0x040fe20000400000 */
[C---:B------:R-:W-:Y:S01]  /*8cd0*/  FMUL R7, R38.reuse, R7 ;  /* 0x0000000726077220 */ /* 0x040fe20000400000 */
[C---:B------:R-:W-:Y:S01]  /*8ce0*/  FFMA R4, R41.reuse, R40, R4 ;  /* 0x0000002829047223 */ /* 0x040fe20000000004 */
[C---:B------:R-:W-:Y:S01]  /*8cf0*/  FFMA R5, R41.reuse, R42, R5 ;  /* 0x0000002a29057223 */ /* 0x040fe20000000005 */
[C---:B------:R-:W-:Y:S01]  /*8d00*/  FFMA R6, R41.reuse, R43, R6 ;  /* 0x0000002b29067223 */ /* 0x040fe20000000006 */
[----:B------:R-:W-:Y:S01]  /*8d10*/  FFMA R7, R41, R44, R7 ;  /* 0x0000002c29077223 */ /* 0x000fe20000000007 */
[C---:B------:R-:W-:Y:S01]  /*8d20*/  FMUL R8, R38.reuse, R8 ;  /* 0x0000000826087220 */ /* 0x040fe20000400000 */
[C---:B------:R-:W-:Y:S01]  /*8d30*/  FMUL R9, R38.reuse, R9 ;  /* 0x0000000926097220 */ /* 0x040fe20000400000 */
[----:B------:R-:W-:Y:S01]  /*8d40*/  F2FP.F16.F32.PACK_AB R104, R5, R4 ;  /* 0x000000040568723e */ /* 0x000fe200000000ff */
[C---:B------:R-:W-:Y:S01]  /*8d50*/  FMUL R0, R38.reuse, R10 ;  /* 0x0000000a26007220 */ /* 0x040fe20000400000 */
[----:B------:R-:W-:Y:S01]  /*8d60*/  F2FP.F16.F32.PACK_AB R105, R7, R6 ;  /* 0x000000060769723e */ /* 0x000fe200000000ff */
[C---:B------:R-:W-:Y:S01]  /*8d70*/  FFMA R8, R41.reuse, R45, R8 ;  /* 0x0000002d29087223 */ /* 0x040fe20000000008 */
[C---:B------:R-:W-:Y:S01]  /*8d80*/  FFMA R9, R41.reuse, R46, R9 ;  /* 0x0000002e29097223 */ /* 0x040fe20000000009 */
[----:B------:R-:W-:Y:S01]  /*8d90*/  FFMA R0, R41, R47, R0 ;  /* 0x0000002f29007223 */ /* 0x000fe20000000000 */
[C---:B------:R-:W-:Y:S01]  /*8da0*/  FMUL R2, R38.reuse, R11 ;  /* 0x0000000b26027220 */ /* 0x040fe20000400000 */
[C---:B------:R-:W-:Y:S01]  /*8db0*/  FMUL R3, R38.reuse, R12 ;  /* 0x0000000c26037220 */ /* 0x040fe20000400000 */
[C---:B------:R-:W-:Y:S01]  /*8dc0*/  FMUL R10, R38.reuse, R13 ;  /* 0x0000000d260a7220 */ /* 0x040fe20000400000 */
[----:B------:R-:W-:Y:S01]  /*8dd0*/  F2FP.F16.F32.PACK_AB R106, R9, R8 ;  /* 0x00000008096a723e */ /* 0x000fe200000000ff */
[C---:B------:R-:W-:Y:S01]  /*8de0*/  FFMA R2, R41.reuse, R49, R2 ;  /* 0x0000003129027223 */ /* 0x040fe20000000002 */
[C---:B------:R-:W-:Y:S01]  /*8df0*/  FFMA R3, R41.reuse, R48, R3 ;  /* 0x0000003029037223 */ /* 0x040fe20000000003 */
[C---:B------:R-:W-:Y:S01]  /*8e00*/  FFMA R10, R41.reuse, R51, R10 ;  /* 0x00000033290a7223 */ /* 0x040fe2000000000a */
[C---:B------:R-:W-:Y:S01]  /*8e10*/  FMUL R11, R38.reuse, R14 ;  /* 0x0000000e260b7220 */ /* 0x040fe20000400000 */
[----:B------:R-:W-:Y:S01]  /*8e20*/  FMUL R15, R38, R15 ;  /* 0x0000000f260f7220 */ /* 0x000fe20000400000 */
[----:B------:R-:W-:Y:S01]  /*8e30*/  F2FP.F16.F32.PACK_AB R107, R2, R0 ;  /* 0x00000000026b723e */ /* 0x000fe200000000ff */
[----:B------:R-:W-:Y:S01]  /*8e40*/  FMUL R12, R38, R16 ;  /* 0x00000010260c7220 */ /* 0x000fe20000400000 */
[----:B------:R-:W-:Y:S01]  /*8e50*/  F2FP.F16.F32.PACK_AB R108, R10, R3 ;  /* 0x000000030a6c723e */ /* 0x000fe200000000ff */
[C---:B------:R-:W-:Y:S01]  /*8e60*/  FFMA R11, R41.reuse, R50, R11 ;  /* 0x00000032290b7223 */ /* 0x040fe2000000000b */
[C---:B------:R-:W-:Y:S01]  /*8e70*/  FFMA R15, R41.reuse, R52, R15 ;  /* 0x00000034290f7223 */ /* 0x040fe2000000000f */
[----:B------:R1:W-:Y:S01]  /*8e80*/  STSM.16.M88.4 [R98+0x6400], R104 ;  /* 0x0064006862007844 */ /* 0x0003e20000000200 */
[----:B------:R-:W-:Y:S01]  /*8e90*/  FFMA R12, R41, R53, R12 ;  /* 0x00000035290c7223 */ /* 0x000fe2000000000c */
[C---:B------:R-:W-:Y:S01]  /*8ea0*/  FMUL R13, R38.reuse, R17 ;  /* 0x00000011260d7220 */ /* 0x040fe20000400000 */
[C---:B------:R-:W-:Y:S01]  /*8eb0*/  FMUL R14, R38.reuse, R18 ;  /* 0x00000012260e7220 */ /* 0x040fe20000400000 */
[----:B------:R-:W-:Y:S01]  /*8ec0*/  F2FP.F16.F32.PACK_AB R109, R15, R11 ;  /* 0x0000000b0f6d723e */ /* 0x000fe200000000ff */
[--C-:B------:R-:W-:Y:S02]  /*8ed0*/  HADD2.F32 R57, -RZ, R64.reuse.H0_H0 ;  /* 0x20000040ff397230 */ /* 0x100fe40000004100 */
[C---:B------:R-:W-:Y:S01]  /*8ee0*/  FFMA R13, R41.reuse, R54, R13 ;  /* 0x00000036290d7223 */ /* 0x040fe2000000000d */
[----:B------:R-:W-:Y:S01]  /*8ef0*/  FFMA R14, R41, R55, R14 ;  /* 0x00000037290e7223 */ /* 0x000fe2000000000e */
[C---:B------:R-:W-:Y:S01]  /*8f00*/  FMUL R19, R38.reuse, R19 ;  /* 0x0000001326137220 */ /* 0x040fe20000400000 */
[----:B------:R-:W-:Y:S02]  /*8f10*/  HADD2.F32 R58, -RZ, R64.H1_H1 ;  /* 0x30000040ff3a7230 */ /* 0x000fe40000004100 */
[C---:B------:R-:W-:Y:S01]  /*8f20*/  FMUL R16, R38.reuse, R20 ;  /* 0x0000001426107220 */ /* 0x040fe20000400000 */
[----:B------:R-:W-:Y:S01]  /*8f30*/  F2FP.F16.F32.PACK_AB R110, R13, R12 ;  /* 0x0000000c0d6e723e */ /* 0x000fe200000000ff */
[C---:B------:R-:W-:Y:S01]  /*8f40*/  FFMA R19, R41.reuse, R56, R19 ;  /* 0x0000003829137223 */ /* 0x040fe20000000013 */
[--C-:B------:R-:W-:Y:S02]  /*8f50*/  HADD2.F32 R59, -RZ, R65.reuse.H0_H0 ;  /* 0x20000041ff3b7230 */ /* 0x100fe40000004100 */
[----:B------:R-:W-:Y:S01]  /*8f60*/  FFMA R16, R41, R57, R16 ;  /* 0x0000003929107223 */ /* 0x000fe20000000010 */
[C---:B------:R-:W-:Y:S01]  /*8f70*/  FMUL R17, R38.reuse, R21 ;  /* 0x0000001526117220 */ /* 0x040fe20000400000 */
[----:B------:R-:W-:Y:S01]  /*8f80*/  HADD2.F32 R60, -RZ, R65.H1_H1 ;  /* 0x30000041ff3c7230 */ /* 0x000fe20000004100 */
[----:B------:R-:W-:Y:S01]  /*8f90*/  F2FP.F16.F32.PACK_AB R111, R19, R14 ;  /* 0x0000000e136f723e */ /* 0x000fe200000000ff */
[C---:B------:R-:W-:Y:S01]  /*8fa0*/  FMUL R18, R38.reuse, R22 ;  /* 0x0000001626127220 */ /* 0x040fe20000400000 */
[C---:B------:R-:W-:Y:S01]  /*8fb0*/  FFMA R17, R41.reuse, R58, R17 ;  /* 0x0000003a29117223 */ /* 0x040fe20000000011 */
[--C-:B------:R-:W-:Y:S02]  /*8fc0*/  HADD2.F32 R61, -RZ, R66.reuse.H0_H0 ;  /* 0x20000042ff3d7230 */ /* 0x100fe40000004100 */
[C---:B------:R-:W-:Y:S01]  /*8fd0*/  FMUL R23, R38.reuse, R23 ;  /* 0x0000001726177220 */ /* 0x040fe20000400000 */
[----:B------:R1:W-:Y:S01]  /*8fe0*/  STSM.16.M88.4 [R97+0x6400], R108 ;  /* 0x0064006c61007844 */ /* 0x0003e20000000200 */
[----:B------:R-:W-:Y:S01]  /*8ff0*/  FFMA R18, R41, R59, R18 ;  /* 0x0000003b29127223 */ /* 0x000fe20000000012 */
[----:B------:R-:W-:Y:S01]  /*9000*/  F2FP.F16.F32.PACK_AB R112, R17, R16 ;  /* 0x000000101170723e */ /* 0x000fe200000000ff */
[----:B------:R-:W-:Y:S01]  /*9010*/  FFMA R23, R41, R60, R23 ;  /* 0x0000003c29177223 */ /* 0x000fe20000000017 */
[----:B------:R-:W-:Y:S02]  /*9020*/  HADD2.F32 R62, -RZ, R66.H1_H1 ;  /* 0x30000042ff3e7230 */ /* 0x000fe40000004100 */
[C---:B------:R-:W-:Y:S01]  /*9030*/  FMUL R20, R38.reuse, R24 ;  /* 0x0000001826147220 */ /* 0x040fe20000400000 */
[--C-:B------:R-:W-:Y:S02]  /*9040*/  HADD2.F32 R63, -RZ, R67.reuse.H0_H0 ;  /* 0x20000043ff3f7230 */ /* 0x100fe40000004100 */
[C---:B------:R-:W-:Y:S01]  /*9050*/  FMUL R21, R38.reuse, R25 ;  /* 0x0000001926157220 */ /* 0x040fe20000400000 */
[----:B------:R-:W-:Y:S01]  /*9060*/  F2FP.F16.F32.PACK_AB R113, R23, R18 ;  /* 0x000000121771723e */ /* 0x000fe200000000ff */
[C---:B------:R-:W-:Y:S01]  /*9070*/  FFMA R20, R41.reuse, R61, R20 ;  /* 0x0000003d29147223 */ /* 0x040fe20000000014 */
[----:B------:R-:W-:Y:S02]  /*9080*/  HADD2.F32 R64, -RZ, R67.H1_H1 ;  /* 0x30000043ff407230 */ /* 0x000fe40000004100 */
[C---:B------:R-:W-:Y:S01]  /*9090*/  FFMA R21, R41.reuse, R62, R21 ;  /* 0x0000003e29157223 */ /* 0x040fe20000000015 */
[C---:B------:R-:W-:Y:S01]  /*90a0*/  FMUL R22, R38.reuse, R26 ;  /* 0x0000001a26167220 */ /* 0x040fe20000400000 */
[--C-:B------:R-:W-:Y:S02]  /*90b0*/  HADD2.F32 R65, -RZ, R72.reuse.H0_H0 ;  /* 0x20000048ff417230 */ /* 0x100fe40000004100 */
[C---:B------:R-:W-:Y:S01]  /*90c0*/  FMUL R27, R38.reuse, R27 ;  /* 0x0000001b261b7220 */ /* 0x040fe20000400000 */
[----:B------:R-:W-:Y:S02]  /*90d0*/  HADD2.F32 R66, -RZ, R72.H1_H1 ;  /* 0x30000048ff427230 */ /* 0x000fe40000004100 */
[C---:B------:R-:W-:Y:S01]  /*90e0*/  FMUL R24, R38.reuse, R28 ;  /* 0x0000001c26187220 */ /* 0x040fe20000400000 */
[--C-:B------:R-:W-:Y:S02]  /*90f0*/  HADD2.F32 R67, -RZ, R73.reuse.H0_H0 ;  /* 0x20000049ff437230 */ /* 0x100fe40000004100 */
[C---:B------:R-:W-:Y:S01]  /*9100*/  FMUL R25, R38.reuse, R29 ;  /* 0x0000001d26197220 */ /* 0x040fe20000400000 */
[C---:B------:R-:W-:Y:S01]  /*9110*/  FFMA R22, R41.reuse, R63, R22 ;  /* 0x0000003f29167223 */ /* 0x040fe20000000016 */
[----:B------:R-:W-:Y:S02]  /*9120*/  HADD2.F32 R68, -RZ, R73.H1_H1 ;  /* 0x30000049ff447230 */ /* 0x000fe40000004100 */
[C---:B------:R-:W-:Y:S01]  /*9130*/  FMUL R26, R38.reuse, R30 ;  /* 0x0000001e261a7220 */ /* 0x040fe20000400000 */
[C---:B------:R-:W-:Y:S01]  /*9140*/  FFMA R27, R41.reuse, R64, R27 ;  /* 0x00000040291b7223 */ /* 0x040fe2000000001b */
        /* <DEDUP_REMOVED lines=43> */
.L_x_129:
[----:B------:R-:W-:Y:S05]  /*9400*/  BSYNC.RECONVERGENT B0 ;  /* 0x0000000000007941 */ /* 0x000fea0003800200 */
.L_x_128:
[----:B------:R-:W-:Y:S01]  /*9410*/  BAR.SYNC.DEFER_BLOCKING 0x1, 0x80 ;  /* 0x0042000000007b1d */ /* 0x000fe20000010000 */
[----:B------:R-:W-:Y:S01]  /*9420*/  UISETP.NE.AND UP0, UPT, UR52, -0x4, UPT ;  /* 0xfffffffc3400788c */ /* 0x000fe2000bf05270 */
[----:B------:R-:W-:Y:S08]  /*9430*/  IADD3 R0, PT, PT, R36, 0x1, RZ ;  /* 0x0000000124007810 */ /* 0x000ff00007ffe0ff */
[----:B------:R-:W-:Y:S05]  /*9440*/  BRA.U !UP0, `(.L_x_130) ;  /* 0x0000000108287547 */ /* 0x000fea000b800000 */
[----:B------:R-:W-:Y:S01]  /*9450*/  ISETP.NE.AND P0, PT, R96, RZ, PT ;  /* 0x000000ff6000720c */ /* 0x000fe20003f05270 */
[----:B------:R-:W-:Y:S01]  /*9460*/  IMAD.U32 R3, RZ, RZ, UR46 ;  /* 0x0000002eff037e24 */ /* 0x000fe2000f8e00ff */
[----:B------:R-:W-:Y:S01]  /*9470*/  UIADD3 UR4, UPT, UPT, UR46, 0x1, URZ ;  /* 0x000000012e047890 */ /* 0x000fe2000fffe0ff */
[----:B------:R-:W-:Y:S03]  /*9480*/  IMAD.U32 R2, RZ, RZ, UR47 ;  /* 0x0000002fff027e24 */ /* 0x000fe6000f8e00ff */
[----:B------:R-:W-:Y:S04]  /*9490*/  UISETP.NE.AND UP0, UPT, UR4, 0x4, UPT ;  /* 0x000000040400788c */ /* 0x000fe8000bf05270 */
[----:B------:R-:W-:Y:S03]  /*94a0*/  USEL UR46, UR4, URZ, UP0 ;  /* 0x000000ff042e7287 */ /* 0x000fe60008000000 */
[----:B------:R-:W-:Y:S05]  /*94b0*/  @P0 LEA R3, R3, UR44, 0x3 ;  /* 0x0000002c03030c11 */ /* 0x000fea000f8e18ff */
[----:B------:R-:W-:Y:S05]  /*94c0*/  @P0 VIADD R3, R3, 0x40 ;  /* 0x0000004003030836 */ /* 0x000fea0000000000 */
[----:B------:R-:W-:Y:S04]  /*94d0*/  @P0 PRMT R2, R2, 0x654, R3 ;  /* 0x0000065402020816 */ /* 0x000fe80000000003 */
[----:B------:R2:W-:Y:S03]  /*94e0*/  @P0 SYNCS.ARRIVE.TRANS64.RED.A1T0 RZ, [R2+URZ], RZ ;  /* 0x000000ff02ff09a7 */ /* 0x0005e600081004ff */
.L_x_130:
[----:B------:R-:W-:Y:S01]  /*94f0*/  R2UR UR4, R83 ;  /* 0x00000000530472ca */ /* 0x000fe200000e0000 */
[----:B------:R-:W-:Y:S01]  /*9500*/  UISETP.NE.AND UP0, UPT, UR62, URZ, UPT ;  /* 0x000000ff3e00728c */ /* 0x000fe2000bf05270 */
[----:B------:R-:W-:Y:S01]  /*9510*/  ISETP.NE.AND P0, PT, R87, 0x2, PT ;  /* 0x000000025700780c */ /* 0x000fe20003f05270 */
[----:B------:R-:W-:Y:S01]  /*9520*/  UIADD3 UR20, UPT, UPT, UR37, UR63, URZ ;  /* 0x0000003f25147290 */ /* 0x000fe2000fffe0ff */
[----:B------:R-:W-:Y:S01]  /*9530*/  ISETP.NE.AND P1, PT, R0, 0x4, PT ;  /* 0x000000040000780c */ /* 0x000fe20003f25270 */
[----:B------:R-:W-:Y:S01]  /*9540*/  UIADD3 UR52, UPT, UPT, UR52, 0x4, URZ ;  /* 0x0000000434347890 */ /* 0x000fe2000fffe0ff */
[----:B------:R-:W-:Y:S01]  /*9550*/  SEL R3, RZ, 0x1, P0 ;  /* 0x00000001ff037807 */ /* 0x000fe20000000000 */
[----:B------:R-:W-:Y:S01]  /*9560*/  UMOV UR36, UR61 ;  /* 0x0000003d00247c82 */ /* 0x000fe20008000000 */
[----:B--2---:R-:W-:Y:S02]  /*9570*/  SEL R2, RZ, 0x1, P1 ;  /* 0x00000001ff027807 */ /* 0x004fe40000800000 */
[----:B------:R-:W-:Y:S02]  /*9580*/  LOP3.LUT R88, R88, R3, RZ, 0x3c, !PT ;  /* 0x0000000358587212 */ /* 0x000fe400078e3cff */
[----:B------:R-:W-:Y:S01]  /*9590*/  LOP3.LUT R89, R89, R2, RZ, 0x3c, !PT ;  /* 0x0000000259597212 */ /* 0x000fe200078e3cff */
[----:B------:R-:W-:Y:S01]  /*95a0*/  UIADD3 UR16, UPT, UPT, UR38, UR4, URZ ;  /* 0x0000000426107290 */ /* 0x000fe2000fffe0ff */
[----:B------:R-:W-:Y:S02]  /*95b0*/  SEL R87, R87, RZ, P0 ;  /* 0x000000ff57577207 */ /* 0x000fe40000000000 */
[----:B------:R-:W-:Y:S01]  /*95c0*/  SEL R36, R0, RZ, P1 ;  /* 0x000000ff00247207 */ /* 0x000fe20000800000 */
[----:B------:R-:W-:Y:S08]  /*95d0*/  BRA.U UP0, `(.L_x_131) ;  /* 0xffffffbd00907547 */ /* 0x000ff0000b83ffff */
[----:B------:R-:W-:-:S13]  /*95e0*/  R2UR UR4, R84 ;  /* 0x00000000540472ca */ /* 0x000fda00000e0000 */
[----:B------:R-:W-:-:S09]  /*95f0*/  UISETP.NE.AND UP0, UPT, UR4, URZ, UPT ;  /* 0x000000ff0400728c */ /* 0x000fd2000bf05270 */
[----:B------:R-:W-:Y:S05]  /*9600*/  BRA.U !UP0, `(.L_x_132) ;  /* 0x0000000108487547 */ /* 0x000fea000b800000 */
[----:B------:R-:W2:Y:S02]  /*9610*/  LDCU.64 UR4, c[0x0][0x890] ;  /* 0x00011200ff0477ac */ /* 0x000ea40008000a00 */
[----:B--2---:R-:W-:-:S04]  /*9620*/  UISETP.NE.U32.AND UP0, UPT, UR4, URZ, UPT ;  /* 0x000000ff0400728c */ /* 0x004fc8000bf05070 */
[----:B------:R-:W-:-:S09]  /*9630*/  UISETP.NE.AND.EX UP0, UPT, UR5, URZ, UPT, UP0 ;  /* 0x000000ff0500728c */ /* 0x000fd2000bf05300 */
[----:B------:R-:W-:Y:S05]  /*9640*/  BRA.U UP0, `(.L_x_133) ;  /* 0x00000001000c7547 */ /* 0x000fea000b800000 */
[----:B------:R-:W-:-:S13]  /*9650*/  FSETP.NEU.AND P0, PT, R41, RZ, PT ;  /* 0x000000ff2900720b */ /* 0x000fda0003f0d000 */
[----:B------:R-:W-:Y:S05]  /*9660*/  @!P0 EXIT ;  /* 0x000000000000894d */ /* 0x000fea0003800000 */
[----:B------:R-:W-:Y:S05]  /*9670*/  BRA `(.L_x_132) ;  /* 0x00000000002c7947 */ /* 0x000fea0003800000 */
.L_x_133:
[----:B------:R-:W-:Y:S01]  /*9680*/  ISETP.NE.AND P0, PT, R86, RZ, PT ;  /* 0x000000ff5600720c */ /* 0x000fe20003f05270 */
[----:B------:R-:W-:-:S12]  /*9690*/  BSSY.RECONVERGENT B0, `(.L_x_132) ;  /* 0x0000009000007945 */ /* 0x000fd80003800200 */
[----:B------:R-:W-:Y:S05]  /*96a0*/  @P0 BRA `(.L_x_134) ;  /* 0x0000000000140947 */ /* 0x000fea0003800000 */
[----:B------:R-:W2:Y:S02]  /*96b0*/  LDCU.64 UR4, c[0x0][0x888] ;  /* 0x00011100ff0477ac */ /* 0x000ea40008000a00 */
[----:B--2---:R-:W-:-:S04]  /*96c0*/  ISETP.NE.U32.AND P0, PT, RZ, UR4, PT ;  /* 0x00000004ff007c0c */ /* 0x004fc8000bf05070 */
[----:B------:R-:W-:-:S13]  /*96d0*/  ISETP.NE.AND.EX P0, PT, RZ, UR5, PT, P0 ;  /* 0x00000005ff007c0c */ /* 0x000fda000bf05300 */
[----:B------:R-:W-:Y:S05]  /*96e0*/  @!P0 EXIT ;  /* 0x000000000000894d */ /* 0x000fea0003800000 */
[----:B------:R-:W-:Y:S05]  /*96f0*/  BRA `(.L_x_135) ;  /* 0x0000000000087947 */ /* 0x000fea0003800000 */
.L_x_134:
[----:B------:R-:W-:-:S13]  /*9700*/  FSETP.NEU.AND P0, PT, R41, RZ, PT ;  /* 0x000000ff2900720b */ /* 0x000fda0003f0d000 */
[----:B------:R-:W-:Y:S05]  /*9710*/  @!P0 EXIT ;  /* 0x000000000000894d */ /* 0x000fea0003800000 */
.L_x_135:
[----:B------:R-:W-:Y:S05]  /*9720*/  BSYNC.RECONVERGENT B0 ;  /* 0x0000000000007941 */ /* 0x000fea0003800200 */
.L_x_132:
[----:B------:R-:W-:Y:S01]  /*9730*/  ULEA UR4, UR46, UR44, 0x3 ;  /* 0x0000002c2e047291 */ /* 0x000fe2000f8e18ff */
[----:B------:R-:W-:-:S04]  /*9740*/  DEPBAR.LE SB0, 0x0 ;  /* 0x000080000000791a */ /* 0x000fc80000000000 */
[----:B------:R-:W-:-:S04]  /*9750*/  UIADD3 UR4, UPT, UPT, UR4, 0x40, URZ ;  /* 0x0000004004047890 */ /* 0x000fc8000fffe0ff */
[----:B------:R-:W-:-:S09]  /*9760*/  UPRMT UR4, UR47, 0x654, UR4 ;  /* 0x000006542f047896 */ /* 0x000fd20008000004 */
[----:B------:R-:W-:Y:S01]  /*9770*/  SYNCS.ARRIVE.TRANS64.RED.A1T0 RZ, [UR4], RZ ;  /* 0x000000ffffff79a7 */ /* 0x000fe20008100404 */
[----:B------:R-:W-:Y:S05]  /*9780*/  EXIT ;  /* 0x000000000000794d */ /* 0x000fea0003800000 */
.L_x_24:
[----:B--2---:R2:W3:Y:S02]  /*9790*/  SYNCS.PHASECHK.TRANS64.TRYWAIT P0, [R3+URZ+0xe0], R2 ;  /* 0x0000e002030075a7 */ /* 0x0044e400080011ff */
[----:B---3--:R-:W-:Y:S05]  /*97a0*/  @!P0 NANOSLEEP.SYNCS 0x989680 ;  /* 0x009896800000895d */ /* 0x008fea0003900000 */
[----:B------:R-:W3:Y:S02]  /*97b0*/  @!P0 SYNCS.PHASECHK.TRANS64 P0, [R3+URZ+0xe0], R2 ;  /* 0x0000e002030085a7 */ /* 0x000ee400080010ff */
[----:B---3--:R-:W-:Y:S05]  /*97c0*/  @!P0 BRA `(.L_x_24) ;  /* 0xfffffffc00f08947 */ /* 0x008fea000383ffff */
[----:B------:R-:W-:Y:S05]  /*97d0*/  BRA `(.L_x_136) ;  /* 0xffffff8000247947 */ /* 0x000fea000383ffff */
.L_x_27:
[----:B-1----:R-:W-:-:S07]  /*97e0*/  MOV R0, UR33 ;  /* 0x0000002100007c02 */ /* 0x002fce0008000f00 */
.L_x_137:
[----:B-1----:R1:W2:Y:S02]  /*97f0*/  SYNCS.PHASECHK.TRANS64.TRYWAIT P0, [R0+URZ+0x10], R3 ;  /* 0x00001003000075a7 */ /* 0x0022a400080011ff */
[----:B--2---:R-:W-:Y:S05]  /*9800*/  @!P0 NANOSLEEP.SYNCS 0x989680 ;  /* 0x009896800000895d */ /* 0x004fea0003900000 */
[----:B------:R-:W2:Y:S02]  /*9810*/  @!P0 SYNCS.PHASECHK.TRANS64 P0, [R0+URZ+0x10], R3 ;  /* 0x00001003000085a7 */ /* 0x000ea400080010ff */
[----:B--2---:R-:W-:Y:S05]  /*9820*/  @!P0 BRA `(.L_x_137) ;  /* 0xfffffffc00f08947 */ /* 0x004fea000383ffff */
[----:B------:R-:W-:Y:S05]  /*9830*/  BRA `(.L_x_26) ;  /* 0xffffff80006c7947 */ /* 0x000fea000383ffff */
.L_x_34:
[----:B-1----:R-:W-:-:S07]  /*9840*/  MOV R0, UR33 ;  /* 0x0000002100007c02 */ /* 0x002fce0008000f00 */
.L_x_138:
[----:B-1----:R1:W2:Y:S02]  /*9850*/  SYNCS.PHASECHK.TRANS64.TRYWAIT P0, [R0+URZ+0x10], R3 ;  /* 0x00001003000075a7 */ /* 0x0022a400080011ff */
[----:B--2---:R-:W-:Y:S05]  /*9860*/  @!P0 NANOSLEEP.SYNCS 0x989680 ;  /* 0x009896800000895d */ /* 0x004fea0003900000 */
[----:B------:R-:W2:Y:S02]  /*9870*/  @!P0 SYNCS.PHASECHK.TRANS64 P0, [R0+URZ+0x10], R3 ;  /* 0x00001003000085a7 */ /* 0x000ea400080010ff */
[----:B--2---:R-:W-:Y:S05]  /*9880*/  @!P0 BRA `(.L_x_138) ;  /* 0xfffffffc00f08947 */ /* 0x004fea000383ffff */
[----:B------:R-:W-:Y:S05]  /*9890*/  BRA `(.L_x_33) ;  /* 0xffffff84005c7947 */ /* 0x000fea000383ffff */
.L_x_39:
[----:B-1----:R1:W2:Y:S02]  /*98a0*/  SYNCS.PHASECHK.TRANS64.TRYWAIT P0, [R3+URZ+0x70], R0 ;  /* 0x00007000030075a7 */ /* 0x0022a400080011ff */
[----:B--2---:R-:W-:Y:S05]  /*98b0*/  @!P0 NANOSLEEP.SYNCS 0x989680 ;  /* 0x009896800000895d */ /* 0x004fea0003900000 */
[----:B------:R-:W2:Y:S02]  /*98c0*/  @!P0 SYNCS.PHASECHK.TRANS64 P0, [R3+URZ+0x70], R0 ;  /* 0x00007000030085a7 */ /* 0x000ea400080010ff */
[----:B--2---:R-:W-:Y:S05]  /*98d0*/  @!P0 BRA `(.L_x_39) ;  /* 0xfffffffc00f08947 */ /* 0x004fea000383ffff */
[----:B------:R-:W-:Y:S05]  /*98e0*/  BRA `(.L_x_139) ;  /* 0xffffff88002c7947 */ /* 0x000fea000383ffff */
.L_x_43:
[----:B-1----:R-:W-:-:S07]  /*98f0*/  MOV R0, UR4 ;  /* 0x0000000400007c02 */ /* 0x002fce0008000f00 */
.L_x_140:
[----:B-1----:R1:W2:Y:S02]  /*9900*/  SYNCS.PHASECHK.TRANS64.TRYWAIT P0, [R0+URZ], R3 ;  /* 0x00000003000075a7 */ /* 0x0022a400080011ff */
[----:B--2---:R-:W-:Y:S05]  /*9910*/  @!P0 NANOSLEEP.SYNCS 0x989680 ;  /* 0x009896800000895d */ /* 0x004fea0003900000 */
[----:B------:R-:W2:Y:S02]  /*9920*/  @!P0 SYNCS.PHASECHK.TRANS64 P0, [R0+URZ], R3 ;  /* 0x00000003000085a7 */ /* 0x000ea400080010ff */
[----:B--2---:R-:W-:Y:S05]  /*9930*/  @!P0 BRA `(.L_x_140) ;  /* 0xfffffffc00f08947 */ /* 0x004fea000383ffff */
[----:B------:R-:W-:Y:S05]  /*9940*/  BRA `(.L_x_141) ;  /* 0xffffff8c00d47947 */ /* 0x000fea000383ffff */
.L_x_46:
[----:B-1----:R1:W2:Y:S02]  /*9950*/  SYNCS.PHASECHK.TRANS64.TRYWAIT P0, [R2+URZ+0xd0], R5 ;  /* 0x0000d005020075a7 */ /* 0x0022a400080011ff */
[----:B--2---:R-:W-:Y:S05]  /*9960*/  @!P0 NANOSLEEP.SYNCS 0x989680 ;  /* 0x009896800000895d */ /* 0x004fea0003900000 */
[----:B------:R-:W2:Y:S02]  /*9970*/  @!P0 SYNCS.PHASECHK.TRANS64 P0, [R2+URZ+0xd0], R5 ;  /* 0x0000d005020085a7 */ /* 0x000ea400080010ff */
[----:B--2---:R-:W-:Y:S05]  /*9980*/  @!P0 BRA `(.L_x_46) ;  /* 0xfffffffc00f08947 */ /* 0x004fea000383ffff */
[----:B------:R-:W-:Y:S05]  /*9990*/  BRA `(.L_x_142) ;  /* 0xffffff9000307947 */ /* 0x000fea000383ffff */
.L_x_47:
[----:B------:R-:W-:-:S07]  /*99a0*/  MOV R2, UR4 ;  /* 0x0000000400027c02 */ /* 0x000fce0008000f00 */
.L_x_143:
[----:B-1----:R1:W2:Y:S02]  /*99b0*/  SYNCS.PHASECHK.TRANS64.TRYWAIT P0, [R2+URZ+0x80], R5 ;  /* 0x00008005020075a7 */ /* 0x0022a400080011ff */
[----:B--2---:R-:W-:Y:S05]  /*99c0*/  @!P0 NANOSLEEP.SYNCS 0x989680 ;  /* 0x009896800000895d */ /* 0x004fea0003900000 */
[----:B------:R-:W2:Y:S02]  /*99d0*/  @!P0 SYNCS.PHASECHK.TRANS64 P0, [R2+URZ+0x80], R5 ;  /* 0x00008005020085a7 */ /* 0x000ea400080010ff */
[----:B--2---:R-:W-:Y:S05]  /*99e0*/  @!P0 BRA `(.L_x_143) ;  /* 0xfffffffc00f08947 */ /* 0x004fea000383ffff */
[----:B------:R-:W-:Y:S05]  /*99f0*/  BRA `(.L_x_144) ;  /* 0xffffff9000407947 */ /* 0x000fea000383ffff */
.L_x_48:
[----:B-1----:R1:W2:Y:S02]  /*9a00*/  SYNCS.PHASECHK.TRANS64.TRYWAIT P1, [R2+URZ+0x70], R5 ;  /* 0x00007005020075a7 */ /* 0x0022a400080211ff */
[----:B--2---:R-:W-:Y:S05]  /*9a10*/  @!P1 NANOSLEEP.SYNCS 0x989680 ;  /* 0x009896800000995d */ /* 0x004fea0003900000 */
[----:B------:R-:W2:Y:S02]  /*9a20*/  @!P1 SYNCS.PHASECHK.TRANS64 P1, [R2+URZ+0x70], R5 ;  /* 0x00007005020095a7 */ /* 0x000ea400080210ff */
[----:B--2---:R-:W-:Y:S05]  /*9a30*/  @!P1 BRA `(.L_x_48) ;  /* 0xfffffffc00f09947 */ /* 0x004fea000383ffff */
[----:B------:R-:W-:Y:S05]  /*9a40*/  BRA `(.L_x_145) ;  /* 0xffffff9000707947 */ /* 0x000fea000383ffff */
.L_x_51:
[----:B------:R-:W-:-:S07]  /*9a50*/  MOV R0, UR4 ;  /* 0x0000000400007c02 */ /* 0x000fce0008000f00 */
.L_x_146:
[----:B-1----:R1:W2:Y:S02]  /*9a60*/  SYNCS.PHASECHK.TRANS64.TRYWAIT P0, [R0+URZ+0x80], R3 ;  /* 0x00008003000075a7 */ /* 0x0022a400080011ff */
[----:B--2---:R-:W-:Y:S05]  /*9a70*/  @!P0 NANOSLEEP.SYNCS 0x989680 ;  /* 0x009896800000895d */ /* 0x004fea0003900000 */
[----:B------:R-:W2:Y:S02]  /*9a80*/  @!P0 SYNCS.PHASECHK.TRANS64 P0, [R0+URZ+0x80], R3 ;  /* 0x00008003000085a7 */ /* 0x000ea400080010ff */
[----:B--2---:R-:W-:Y:S05]  /*9a90*/  @!P0 BRA `(.L_x_146) ;  /* 0xfffffffc00f08947 */ /* 0x004fea000383ffff */
[----:B------:R-:W-:Y:S05]  /*9aa0*/  BRA `(.L_x_50) ;  /* 0xffffff9000c47947 */ /* 0x000fea000383ffff */
.L_x_58:
[----:B-1----:R1:W2:Y:S02]  /*9ab0*/  SYNCS.PHASECHK.TRANS64.TRYWAIT P1, [R0+URZ+0x70], R5 ;  /* 0x00007005000075a7 */ /* 0x0022a400080211ff */
[----:B--2---:R-:W-:Y:S05]  /*9ac0*/  @!P1 NANOSLEEP.SYNCS 0x989680 ;  /* 0x009896800000995d */ /* 0x004fea0003900000 */
[----:B------:R-:W2:Y:S02]  /*9ad0*/  @!P1 SYNCS.PHASECHK.TRANS64 P1, [R0+URZ+0x70], R5 ;  /* 0x00007005000095a7 */ /* 0x000ea400080210ff */
[----:B--2---:R-:W-:Y:S05]  /*9ae0*/  @!P1 BRA `(.L_x_58) ;  /* 0xfffffffc00f09947 */ /* 0x004fea000383ffff */
[----:B------:R-:W-:Y:S05]  /*9af0*/  BRA `(.L_x_147) ;  /* 0xffffff9800587947 */ /* 0x000fea000383ffff */
.L_x_59:
[----:B------:R-:W-:-:S07]  /*9b00*/  MOV R3, UR46 ;  /* 0x0000002e00037c02 */ /* 0x000fce0008000f00 */
.L_x_148:
[----:B-1----:R1:W2:Y:S02]  /*9b10*/  SYNCS.PHASECHK.TRANS64.TRYWAIT P0, [R3+URZ+0xb0], R0 ;  /* 0x0000b000030075a7 */ /* 0x0022a400080011ff */
[----:B--2---:R-:W-:Y:S05]  /*9b20*/  @!P0 NANOSLEEP.SYNCS 0x989680 ;  /* 0x009896800000895d */ /* 0x004fea0003900000 */
[----:B------:R-:W2:Y:S02]  /*9b30*/  @!P0 SYNCS.PHASECHK.TRANS64 P0, [R3+URZ+0xb0], R0 ;  /* 0x0000b000030085a7 */ /* 0x000ea400080010ff */
[----:B--2---:R-:W-:Y:S05]  /*9b40*/  @!P0 BRA `(.L_x_148) ;  /* 0xfffffffc00f08947 */ /* 0x004fea000383ffff */
[----:B------:R-:W-:Y:S05]  /*9b50*/  BRA `(.L_x_149) ;  /* 0xffffff9800a87947 */ /* 0x000fea000383ffff */
.L_x_62:
[----:B------:R-:W-:Y:S07]  /*9b60*/  MOV R0, UR7 ;  /* 0x0000000700007c02 */ /* 0x000fee0008000f00 */
.L_x_150:
[----:B-1----:R1:W2:Y:S02]  /*9b70*/  SYNCS.PHASECHK.TRANS64.TRYWAIT P0, [R0+URZ], R3 ;  /* 0x00000003000075a7 */ /* 0x0022a400080011ff */
[----:B--2---:R-:W-:Y:S05]  /*9b80*/  @!P0 NANOSLEEP.SYNCS 0x989680 ;  /* 0x009896800000895d */ /* 0x004fea0003900000 */
[----:B------:R-:W2:Y:S02]  /*9b90*/  @!P0 SYNCS.PHASECHK.TRANS64 P0, [R0+URZ], R3 ;  /* 0x00000003000085a7 */ /* 0x000ea400080010ff */
[----:B--2---:R-:W-:Y:S05]  /*9ba0*/  @!P0 BRA `(.L_x_150) ;  /* 0xfffffffc00f08947 */ /* 0x004fea000383ffff */
[----:B------:R-:W-:Y:S05]  /*9bb0*/  BRA `(.L_x_61) ;  /* 0xffffff9800c47947 */ /* 0x000fea000383ffff */
.L_x_65:
[----:B------:R-:W-:-:S07]  /*9bc0*/  MOV R0, UR4 ;  /* 0x0000000400007c02 */ /* 0x000fce0008000f00 */
.L_x_151:
[----:B--2---:R2:W4:Y:S02]  /*9bd0*/  SYNCS.PHASECHK.TRANS64.TRYWAIT P0, [R0+URZ], R3 ;  /* 0x00000003000075a7 */ /* 0x00452400080011ff */
[----:B----4-:R-:W-:Y:S05]  /*9be0*/  @!P0 NANOSLEEP.SYNCS 0x989680 ;  /* 0x009896800000895d */ /* 0x010fea0003900000 */
[----:B------:R-:W4:Y:S02]  /*9bf0*/  @!P0 SYNCS.PHASECHK.TRANS64 P0, [R0+URZ], R3 ;  /* 0x00000003000085a7 */ /* 0x000f2400080010ff */
[----:B----4-:R-:W-:Y:S05]  /*9c00*/  @!P0 BRA `(.L_x_151) ;  /* 0xfffffffc00f08947 */ /* 0x010fea000383ffff */
[----:B------:R-:W-:Y:S05]  /*9c10*/  BRA `(.L_x_152) ;  /* 0xffffff9c00f07947 */ /* 0x000fea000383ffff */
.L_x_66:
[----:B------:R-:W-:-:S07]  /*9c20*/  MOV R0, UR5 ;  /* 0x0000000500007c02 */ /* 0x000fce0008000f00 */
.L_x_153:
[----:B-1----:R1:W2:Y:S02]  /*9c30*/  SYNCS.PHASECHK.TRANS64.TRYWAIT P0, [R0+URZ], R3 ;  /* 0x00000003000075a7 */ /* 0x0022a400080011ff */
[----:B--2---:R-:W-:Y:S05]  /*9c40*/  @!P0 NANOSLEEP.SYNCS 0x989680 ;  /* 0x009896800000895d */ /* 0x004fea0003900000 */
[----:B------:R-:W2:Y:S02]  /*9c50*/  @!P0 SYNCS.PHASECHK.TRANS64 P0, [R0+URZ], R3 ;  /* 0x00000003000085a7 */ /* 0x000ea400080010ff */
[----:B--2---:R-:W-:Y:S05]  /*9c60*/  @!P0 BRA `(.L_x_153) ;  /* 0xfffffffc00f08947 */ /* 0x004fea000383ffff */
[----:B------:R-:W-:Y:S05]  /*9c70*/  BRA `(.L_x_154) ;  /* 0xffffff9c00fc7947 */ /* 0x000fea000383ffff */
.L_x_67:
[----:B------:R-:W-:-:S07]  /*9c80*/  MOV R0, UR5 ;  /* 0x0000000500007c02 */ /* 0x000fce0008000f00 */
.L_x_155:
[----:B-1----:R1:W2:Y:S02]  /*9c90*/  SYNCS.PHASECHK.TRANS64.TRYWAIT P0, [R0+URZ], R3 ;  /* 0x00000003000075a7 */ /* 0x0022a400080011ff */
[----:B--2---:R-:W-:Y:S05]  /*9ca0*/  @!P0 NANOSLEEP.SYNCS 0x989680 ;  /* 0x009896800000895d */ /* 0x004fea0003900000 */
[----:B------:R-:W2:Y:S02]  /*9cb0*/  @!P0 SYNCS.PHASECHK.TRANS64 P0, [R0+URZ], R3 ;  /* 0x00000003000085a7 */ /* 0x000ea400080010ff */
[----:B--2---:R-:W-:Y:S05]  /*9cc0*/  @!P0 BRA `(.L_x_155) ;  /* 0xfffffffc00f08947 */ /* 0x004fea000383ffff */
[----:B------:R-:W-:Y:S05]  /*9cd0*/  BRA `(.L_x_156) ;  /* 0xffffffa000087947 */ /* 0x000fea000383ffff */
.L_x_68:
[----:B------:R-:W-:-:S07]  /*9ce0*/  MOV R0, UR4 ;  /* 0x0000000400007c02 */ /* 0x000fce0008000f00 */
.L_x_157:
[----:B-1----:R1:W2:Y:S02]  /*9cf0*/  SYNCS.PHASECHK.TRANS64.TRYWAIT P0, [R0+URZ], R3 ;  /* 0x00000003000075a7 */ /* 0x0022a400080011ff */
[----:B--2---:R-:W-:Y:S05]  /*9d00*/  @!P0 NANOSLEEP.SYNCS 0x989680 ;  /* 0x009896800000895d */ /* 0x004fea0003900000 */
[----:B------:R-:W2:Y:S02]  /*9d10*/  @!P0 SYNCS.PHASECHK.TRANS64 P0, [R0+URZ], R3 ;  /* 0x00000003000085a7 */ /* 0x000ea400080010ff */
[----:B--2---:R-:W-:Y:S05]  /*9d20*/  @!P0 BRA `(.L_x_157) ;  /* 0xfffffffc00f08947 */ /* 0x004fea000383ffff */
[----:B------:R-:W-:Y:S05]  /*9d30*/  BRA `(.L_x_158) ;  /* 0xffffffa000147947 */ /* 0x000fea000383ffff */
.L_x_73:
[----:B--2---:R2:W3:Y:S02]  /*9d40*/  SYNCS.PHASECHK.TRANS64.TRYWAIT P0, [R12+URZ+0x70], R9 ;  /* 0x000070090c0075a7 */ /* 0x0044e400080011ff */
[----:B---3--:R-:W-:Y:S05]  /*9d50*/  @!P0 NANOSLEEP.SYNCS 0x989680 ;  /* 0x009896800000895d */ /* 0x008fea0003900000 */
[----:B------:R-:W3:Y:S02]  /*9d60*/  @!P0 SYNCS.PHASECHK.TRANS64 P0, [R12+URZ+0x70], R9 ;  /* 0x000070090c0085a7 */ /* 0x000ee400080010ff */
[----:B---3--:R-:W-:Y:S05]  /*9d70*/  @!P0 BRA `(.L_x_73) ;  /* 0xfffffffc00f08947 */ /* 0x008fea000383ffff */
[----:B------:R-:W-:Y:S05]  /*9d80*/  BRA `(.L_x_159) ;  /* 0xffffffa400347947 */ /* 0x000fea000383ffff */
.L_x_76:
[----:B------:R-:W-:Y:S07]  /*9d90*/  MOV R0, UR21 ;  /* 0x0000001500007c02 */ /* 0x000fee0008000f00 */
.L_x_160:
[----:B--2---:R2:W3:Y:S02]  /*9da0*/  SYNCS.PHASECHK.TRANS64.TRYWAIT P2, [R0+URZ+0x68], R11 ;  /* 0x0000680b000075a7 */ /* 0x0044e400080411ff */
[----:B---3--:R-:W-:Y:S05]  /*9db0*/  @!P2 NANOSLEEP.SYNCS 0x989680 ;  /* 0x009896800000a95d */ /* 0x008fea0003900000 */
[----:B------:R-:W3:Y:S02]  /*9dc0*/  @!P2 SYNCS.PHASECHK.TRANS64 P2, [R0+URZ+0x68], R11 ;  /* 0x0000680b0000a5a7 */ /* 0x000ee400080410ff */
[----:B---3--:R-:W-:Y:S05]  /*9dd0*/  @!P2 BRA `(.L_x_160) ;  /* 0xfffffffc00f0a947 */ /* 0x008fea000383ffff */
[----:B------:R-:W-:Y:S05]  /*9de0*/  BRA `(.L_x_75) ;  /* 0xffffffa8009c7947 */ /* 0x000fea000383ffff */
.L_x_79:
[----:B--2---:R-:W-:Y:S07]  /*9df0*/  MOV R0, UR21 ;  /* 0x0000001500007c02 */ /* 0x004fee0008000f00 */
.L_x_161:
[----:B--2---:R2:W3:Y:S02]  /*9e00*/  SYNCS.PHASECHK.TRANS64.TRYWAIT P0, [R0+URZ+0x40], R9 ;  /* 0x00004009000075a7 */ /* 0x0044e400080011ff */
[----:B---3--:R-:W-:Y:S05]  /*9e10*/  @!P0 NANOSLEEP.SYNCS 0x989680 ;  /* 0x009896800000895d */ /* 0x008fea0003900000 */
[----:B------:R-:W3:Y:S02]  /*9e20*/  @!P0 SYNCS.PHASECHK.TRANS64 P0, [R0+URZ+0x40], R9 ;  /* 0x00004009000085a7 */ /* 0x000ee400080010ff */
[----:B---3--:R-:W-:Y:S05]  /*9e30*/  @!P0 BRA `(.L_x_161) ;  /* 0xfffffffc00f08947 */ /* 0x008fea000383ffff */
[----:B------:R-:W-:Y:S05]  /*9e40*/  BRA `(.L_x_162) ;  /* 0xffffffa800f87947 */ /* 0x000fea000383ffff */
.L_x_80:
[----:B------:R-:W-:Y:S07]  /*9e50*/  MOV R0, UR21 ;  /* 0x0000001500007c02 */ /* 0x000fee0008000f00 */
.L_x_163:
[----:B--2---:R2:W3:Y:S02]  /*9e60*/  SYNCS.PHASECHK.TRANS64.TRYWAIT P0, [R0+URZ+0x48], R9 ;  /* 0x00004809000075a7 */ /* 0x0044e400080011ff */
[----:B---3--:R-:W-:Y:S05]  /*9e70*/  @!P0 NANOSLEEP.SYNCS 0x989680 ;  /* 0x009896800000895d */ /* 0x008fea0003900000 */
[----:B------:R-:W3:Y:S02]  /*9e80*/  @!P0 SYNCS.PHASECHK.TRANS64 P0, [R0+URZ+0x48], R9 ;  /* 0x00004809000085a7 */ /* 0x000ee400080010ff */
[----:B---3--:R-:W-:Y:S05]  /*9e90*/  @!P0 BRA `(.L_x_163) ;  /* 0xfffffffc00f08947 */ /* 0x008fea000383ffff */
[----:B------:R-:W-:Y:S05]  /*9ea0*/  BRA `(.L_x_164) ;  /* 0xffffffac00347947 */ /* 0x000fea000383ffff */
.L_x_81:
[----:B------:R-:W-:Y:S07]  /*9eb0*/  MOV R0, UR21 ;  /* 0x0000001500007c02 */ /* 0x000fee0008000f00 */
.L_x_165:
[----:B--2---:R2:W3:Y:S02]  /*9ec0*/  SYNCS.PHASECHK.TRANS64.TRYWAIT P0, [R0+URZ+0x50], R9 ;  /* 0x00005009000075a7 */ /* 0x0044e400080011ff */
[----:B---3--:R-:W-:Y:S05]  /*9ed0*/  @!P0 NANOSLEEP.SYNCS 0x989680 ;  /* 0x009896800000895d */ /* 0x008fea0003900000 */
[----:B------:R-:W3:Y:S02]  /*9ee0*/  @!P0 SYNCS.PHASECHK.TRANS64 P0, [R0+URZ+0x50], R9 ;  /* 0x00005009000085a7 */ /* 0x000ee400080010ff */
[----:B---3--:R-:W-:Y:S05]  /*9ef0*/  @!P0 BRA `(.L_x_165) ;  /* 0xfffffffc00f08947 */ /* 0x008fea000383ffff */
[----:B------:R-:W-:Y:S05]  /*9f00*/  BRA `(.L_x_166) ;  /* 0xffffffac007c7947 */ /* 0x000fea000383ffff */
.L_x_82:
[----:B------:R-:W-:Y:S07]  /*9f10*/  MOV R0, UR21 ;  /* 0x0000001500007c02 */ /* 0x000fee0008000f00 */
.L_x_167:
[----:B--2---:R2:W3:Y:S02]  /*9f20*/  SYNCS.PHASECHK.TRANS64.TRYWAIT P0, [R0+URZ+0x58], R9 ;  /* 0x00005809000075a7 */ /* 0x0044e400080011ff */
[----:B---3--:R-:W-:Y:S05]  /*9f30*/  @!P0 NANOSLEEP.SYNCS 0x989680 ;  /* 0x009896800000895d */ /* 0x008fea0003900000 */
[----:B------:R-:W3:Y:S02]  /*9f40*/  @!P0 SYNCS.PHASECHK.TRANS64 P0, [R0+URZ+0x58], R9 ;  /* 0x00005809000085a7 */ /* 0x000ee400080010ff */
[----:B---3--:R-:W-:Y:S05]  /*9f50*/  @!P0 BRA `(.L_x_167) ;  /* 0xfffffffc00f08947 */ /* 0x008fea000383ffff */
[----:B------:R-:W-:Y:S05]  /*9f60*/  BRA `(.L_x_168) ;  /* 0xffffffac00c07947 */ /* 0x000fea000383ffff */
.L_x_84:
[----:B------:R-:W-:-:S07]  /*9f70*/  MOV R0, UR21 ;  /* 0x0000001500007c02 */ /* 0x000fce0008000f00 */
.L_x_169:
[----:B---3--:R3:W4:Y:S02]  /*9f80*/  SYNCS.PHASECHK.TRANS64.TRYWAIT P0, [R0+URZ+0x40], R3 ;  /* 0x00004003000075a7 */ /* 0x00872400080011ff */
[----:B----4-:R-:W-:Y:S05]  /*9f90*/  @!P0 NANOSLEEP.SYNCS 0x989680 ;  /* 0x009896800000895d */ /* 0x010fea0003900000 */
[----:B------:R-:W4:Y:S02]  /*9fa0*/  @!P0 SYNCS.PHASECHK.TRANS64 P0, [R0+URZ+0x40], R3 ;  /* 0x00004003000085a7 */ /* 0x000f2400080010ff */
[----:B----4-:R-:W-:Y:S05]  /*9fb0*/  @!P0 BRA `(.L_x_169) ;  /* 0xfffffffc00f08947 */ /* 0x010fea000383ffff */
[----:B------:R-:W-:Y:S05]  /*9fc0*/  BRA `(.L_x_170) ;  /* 0xffffffb000347947 */ /* 0x000fea000383ffff */
.L_x_85:
[----:B---3--:R-:W-:-:S07]  /*9fd0*/  MOV R0, UR21 ;  /* 0x0000001500007c02 */ /* 0x008fce0008000f00 */
.L_x_171:
[----:B---3--:R3:W4:Y:S02]  /*9fe0*/  SYNCS.PHASECHK.TRANS64.TRYWAIT P0, [R0+URZ+0x48], R3 ;  /* 0x00004803000075a7 */ /* 0x00872400080011ff */
[----:B----4-:R-:W-:Y:S05]  /*9ff0*/  @!P0 NANOSLEEP.SYNCS 0x989680 ;  /* 0x009896800000895d */ /* 0x010fea0003900000 */
[----:B------:R-:W4:Y:S02]  /*a000*/  @!P0 SYNCS.PHASECHK.TRANS64 P0, [R0+URZ+0x48], R3 ;  /* 0x00004803000085a7 */ /* 0x000f2400080010ff */
[----:B----4-:R-:W-:Y:S05]  /*a010*/  @!P0 BRA `(.L_x_171) ;  /* 0xfffffffc00f08947 */ /* 0x010fea000383ffff */
[----:B------:R-:W-:Y:S05]  /*a020*/  BRA `(.L_x_172) ;  /* 0xffffffb000247947 */ /* 0x000fea000383ffff */
.L_x_86:
[----:B---3--:R-:W-:-:S07]  /*a030*/  MOV R0, UR21 ;  /* 0x0000001500007c02 */ /* 0x008fce0008000f00 */
.L_x_173:
[----:B---3--:R3:W4:Y:S02]  /*a040*/  SYNCS.PHASECHK.TRANS64.TRYWAIT P0, [R0+URZ+0x50], R3 ;  /* 0x00005003000075a7 */ /* 0x00872400080011ff */
[----:B----4-:R-:W-:Y:S05]  /*a050*/  @!P0 NANOSLEEP.SYNCS 0x989680 ;  /* 0x009896800000895d */ /* 0x010fea0003900000 */
[----:B------:R-:W4:Y:S02]  /*a060*/  @!P0 SYNCS.PHASECHK.TRANS64 P0, [R0+URZ+0x50], R3 ;  /* 0x00005003000085a7 */ /* 0x000f2400080010ff */
[----:B----4-:R-:W-:Y:S05]  /*a070*/  @!P0 BRA `(.L_x_173) ;  /* 0xfffffffc00f08947 */ /* 0x010fea000383ffff */
[----:B------:R-:W-:Y:S05]  /*a080*/  BRA `(.L_x_174) ;  /* 0xffffffb000147947 */ /* 0x000fea000383ffff */
.L_x_88:
[----:B-1----:R1:W2:Y:S02]  /*a090*/  SYNCS.PHASECHK.TRANS64.TRYWAIT P0, [R3+URZ+0x70], R0 ;  /* 0x00007000030075a7 */ /* 0x0022a400080011ff */
[----:B--2---:R-:W-:Y:S05]  /*a0a0*/  @!P0 NANOSLEEP.SYNCS 0x989680 ;  /* 0x009896800000895d */ /* 0x004fea0003900000 */
[----:B------:R-:W2:Y:S02]  /*a0b0*/  @!P0 SYNCS.PHASECHK.TRANS64 P0, [R3+URZ+0x70], R0 ;  /* 0x00007000030085a7 */ /* 0x000ea400080010ff */
[----:B--2---:R-:W-:Y:S05]  /*a0c0*/  @!P0 BRA `(.L_x_88) ;  /* 0xfffffffc00f08947 */ /* 0x004fea000383ffff */
[----:B------:R-:W-:Y:S05]  /*a0d0*/  BRA `(.L_x_175) ;  /* 0xffffffb000e47947 */ /* 0x000fea000383ffff */
.L_x_99:
[----:B-1----:R-:W-:Y:S04]  /*a0e0*/  MOV R0, UR44 ;  /* 0x0000002c00007c02 */ /* 0x002fe80008000f00 */
[----:B------:R1:W2:Y:S03]  /*a0f0*/  SYNCS.PHASECHK.TRANS64.TRYWAIT P1, [R0+URZ+0x20], R3 ;  /* 0x00002003000075a7 */ /* 0x0002a600080211ff */
[----:B--2---:R-:W-:Y:S05]  /*a100*/  @!P1 NANOSLEEP.SYNCS 0x989680 ;  /* 0x009896800000995d */ /* 0x004fea0003900000 */
[----:B------:R-:W2:Y:S02]  /*a110*/  @!P1 SYNCS.PHASECHK.TRANS64 P1, [R0+URZ+0x20], R3 ;  /* 0x00002003000095a7 */ /* 0x000ea400080210ff */
[----:B--2---:R-:W-:Y:S05]  /*a120*/  @!P1 BRA `(.L_x_99) ;  /* 0xfffffffc00ec9947 */ /* 0x004fea000383ffff */
[----:B------:R-:W-:Y:S05]  /*a130*/  BRA `(.L_x_98) ;  /* 0xffffffc000847947 */ /* 0x000fea000383ffff */
.L_x_101:
[----:B-1----:R1:W4:Y:S02]  /*a140*/  SYNCS.PHASECHK.TRANS64.TRYWAIT P0, [R99+URZ+0x90], R2 ;  /* 0x00009002630075a7 */ /* 0x00232400080011ff */
[----:B----4-:R-:W-:Y:S05]  /*a150*/  @!P0 NANOSLEEP.SYNCS 0x989680 ;  /* 0x009896800000895d */ /* 0x010fea0003900000 */
[----:B------:R-:W4:Y:S02]  /*a160*/  @!P0 SYNCS.PHASECHK.TRANS64 P0, [R99+URZ+0x90], R2 ;  /* 0x00009002630085a7 */ /* 0x000f2400080010ff */
[----:B----4-:R-:W-:Y:S05]  /*a170*/  @!P0 BRA `(.L_x_101) ;  /* 0xfffffffc00f08947 */ /* 0x010fea000383ffff */
[----:B------:R-:W-:Y:S05]  /*a180*/  BRA `(.L_x_100) ;  /* 0xffffffc000b07947 */ /* 0x000fea000383ffff */
.L_x_110:
[----:B--2---:R2:W3:Y:S02]  /*a190*/  SYNCS.PHASECHK.TRANS64.TRYWAIT P0, [R3+URZ+0x20], R0 ;  /* 0x00002000030075a7 */ /* 0x0044e400080011ff */
[----:B---3--:R-:W-:Y:S05]  /*a1a0*/  @!P0 NANOSLEEP.SYNCS 0x989680 ;  /* 0x009896800000895d */ /* 0x008fea0003900000 */
[----:B------:R-:W3:Y:S02]  /*a1b0*/  @!P0 SYNCS.PHASECHK.TRANS64 P0, [R3+URZ+0x20], R0 ;  /* 0x00002000030085a7 */ /* 0x000ee400080010ff */
[----:B---3--:R-:W-:Y:S05]  /*a1c0*/  @!P0 BRA `(.L_x_110) ;  /* 0xfffffffc00f08947 */ /* 0x008fea000383ffff */
[----:B------:R-:W-:Y:S05]  /*a1d0*/  BRA `(.L_x_109) ;  /* 0xffffffcc00947947 */ /* 0x000fea000383ffff */
.L_x_118:
[----:B--2---:R2:W3:Y:S02]  /*a1e0*/  SYNCS.PHASECHK.TRANS64.TRYWAIT P0, [R102+URZ+0x20], R5 ;  /* 0x00002005660075a7 */ /* 0x0044e400080011ff */
[----:B---3--:R-:W-:Y:S05]  /*a1f0*/  @!P0 NANOSLEEP.SYNCS 0x989680 ;  /* 0x009896800000895d */ /* 0x008fea0003900000 */
[----:B------:R-:W3:Y:S02]  /*a200*/  @!P0 SYNCS.PHASECHK.TRANS64 P0, [R102+URZ+0x20], R5 ;  /* 0x00002005660085a7 */ /* 0x000ee400080010ff */
[----:B---3--:R-:W-:Y:S05]  /*a210*/  @!P0 BRA `(.L_x_118) ;  /* 0xfffffffc00f08947 */ /* 0x008fea000383ffff */
[----:B------:R-:W-:Y:S05]  /*a220*/  BRA `(.L_x_117) ;  /* 0xffffffd8009c7947 */ /* 0x000fea000383ffff */
.L_x_126:
[----:B--2---:R2:W3:Y:S02]  /*a230*/  SYNCS.PHASECHK.TRANS64.TRYWAIT P0, [R103+URZ+0x20], R0 ;  /* 0x00002000670075a7 */ /* 0x0044e400080011ff */
[----:B---3--:R-:W-:Y:S05]  /*a240*/  @!P0 NANOSLEEP.SYNCS 0x989680 ;  /* 0x009896800000895d */ /* 0x008fea0003900000 */
[----:B------:R-:W3:Y:S02]  /*a250*/  @!P0 SYNCS.PHASECHK.TRANS64 P0, [R103+URZ+0x20], R0 ;  /* 0x00002000670085a7 */ /* 0x000ee400080010ff */
[----:B---3--:R-:W-:Y:S05]  /*a260*/  @!P0 BRA `(.L_x_126) ;  /* 0xfffffffc00f08947 */ /* 0x008fea000383ffff */
[----:B------:R-:W-:Y:S05]  /*a270*/  BRA `(.L_x_125) ;  /* 0xffffffe400a47947 */ /* 0x000fea000383ffff */
        .weak           $__internal_0_$__cuda_sm10x_tcgen05_guardrail_trap_col_being_dealloced_not_returned_by_alloc
        .type           $__internal_0_$__cuda_sm10x_tcgen05_guardrail_trap_col_being_dealloced_not_returned_by_alloc,@function
        .size           $__internal_0_$__cuda_sm10x_tcgen05_guardrail_trap_col_being_dealloced_not_returned_by_alloc,($__internal_1_$__cuda_sm10x_tcgen05_guardrail_trap_phase_invalid_during_alloc - $__internal_0_$__cuda_sm10x_tcgen05_guardrail_trap_col_being_dealloced_not_returned_by_alloc)
$__internal_0_$__cuda_sm10x_tcgen05_guardrail_trap_col_being_dealloced_not_returned_by_alloc:
[----:B------:R-:W-:Y:S05]  /*a280*/  BPT.TRAP 0x1 ;  /* 0x000000040000795c */ /* 0x000fea0000300000 */
[----:B------:R-:W-:-:S04]  /*a290*/  HFMA2 R3, -RZ, RZ, 0, 0 ;  /* 0x00000000ff037431 */ /* 0x000fc800000001ff */
[----:B------:R-:W-:Y:S05]  /*a2a0*/  RET.REL.NODEC R2 `(_ZN7cutlass13device_kernelINS_4gemm6kernel13GemmUniversalIN4cute5tupleIJiiiiEEENS1_10collective13CollectiveMmaINS1_35MainloopSm100TmaUmmaWarpSpecializedILi2ELi2ELi4ENS5_IJNS4_1CILi1EEENSA_ILi2EEESB_EEEEENS5_IJNSA_ILi64EEENSA_ILi256EEENSA_ILi128EEEEEENS_6half_tENS5_IJlSB_lEEESJ_SK_NS4_8TiledMMAINS4_8MMA_AtomIJNS4_20SM100_MMA_F16BF16_SSISJ_SJ_fLi64ELi256ELNS4_4UMMA5MajorE0ELSP_0ELNSO_7ScaleInE0ELSQ_0EEEEEENS4_6LayoutINS5_IJSB_SB_SB_EEENS5_IJNSA_ILi0EEESV_SV_EEEEENS5_IJNS4_10UnderscoreESY_SY_EEEEENS4_23SM90_TMA_LOAD_MULTICASTENS4_14ComposedLayoutINS4_7SwizzleILi3ELi4ELi3EEENS4_18smem_ptr_flag_bitsILi16EEENST_INS5_IJNSA_ILi8EEESF_EEENS5_IJSF_SB_EEEEEEEvNS4_8identityENS4_13SM90_TMA_LOADES1B_vS1C_EENS_8epilogue10collective18CollectiveEpilogueINS1F_23Sm100TmaWarpSpecializedILi4ELi2ELi32ELb1ELb0EEEJSI_NS5_IJNST_ISF_SB_EES1K_EEESJ_SK_SJ_SK_NS1F_6fusion15FusionCallbacksIS1J_NS1M_17LinearCombinationISJ_fSJ_fLNS_15FloatRoundStyleE2EEESI_S1L_JEEENS4_5SM1004TMEM4LOAD26SM100_TMEM_LOAD_16dp256b8xES1D_S1B_NS4_17SM75_U32x4_LDSM_NENS4_14SM90_TMA_STOREES1B_NS4_17SM90_U32x4_STSM_NENS4_39AutoVectorizingCopyWithAssumedAlignmentILi128EEEEEEvvEEEEvNT_6ParamsE) ;  /* 0xffffff5c02547950 */ /* 0x000fea0003c3ffff */
        .weak           $__internal_1_$__cuda_sm10x_tcgen05_guardrail_trap_phase_invalid_during_alloc
        .type           $__internal_1_$__cuda_sm10x_tcgen05_guardrail_trap_phase_invalid_during_alloc,@function
        .size           $__internal_1_$__cuda_sm10x_tcgen05_guardrail_trap_phase_invalid_during_alloc,($__internal_2_$__cuda_sm10x_tcgen05_guardrail_trap_unallocated_columns_being_dealloced - $__internal_1_$__cuda_sm10x_tcgen05_guardrail_trap_phase_invalid_during_alloc)
$__internal_1_$__cuda_sm10x_tcgen05_guardrail_trap_phase_invalid_during_alloc:
[----:B------:R-:W-:Y:S05]  /*a2b0*/  BPT.TRAP 0x1 ;  /* 0x000000040000795c */ /* 0x000fea0000300000 */
[----:B------:R-:W-:-:S04]  /*a2c0*/  MOV R5, 0x0 ;  /* 0x0000000000057802 */ /* 0x000fc80000000f00 */
[----:B------:R-:W-:Y:S05]  /*a2d0*/  RET.REL.NODEC R4 `(_ZN7cutlass13device_kernelINS_4gemm6kernel13GemmUniversalIN4cute5tupleIJiiiiEEENS1_10collective13CollectiveMmaINS1_35MainloopSm100TmaUmmaWarpSpecializedILi2ELi2ELi4ENS5_IJNS4_1CILi1EEENSA_ILi2EEESB_EEEEENS5_IJNSA_ILi64EEENSA_ILi256EEENSA_ILi128EEEEEENS_6half_tENS5_IJlSB_lEEESJ_SK_NS4_8TiledMMAINS4_8MMA_AtomIJNS4_20SM100_MMA_F16BF16_SSISJ_SJ_fLi64ELi256ELNS4_4UMMA5MajorE0ELSP_0ELNSO_7ScaleInE0ELSQ_0EEEEEENS4_6LayoutINS5_IJSB_SB_SB_EEENS5_IJNSA_ILi0EEESV_SV_EEEEENS5_IJNS4_10UnderscoreESY_SY_EEEEENS4_23SM90_TMA_LOAD_MULTICASTENS4_14ComposedLayoutINS4_7SwizzleILi3ELi4ELi3EEENS4_18smem_ptr_flag_bitsILi16EEENST_INS5_IJNSA_ILi8EEESF_EEENS5_IJSF_SB_EEEEEEEvNS4_8identityENS4_13SM90_TMA_LOADES1B_vS1C_EENS_8epilogue10collective18CollectiveEpilogueINS1F_23Sm100TmaWarpSpecializedILi4ELi2ELi32ELb1ELb0EEEJSI_NS5_IJNST_ISF_SB_EES1K_EEESJ_SK_SJ_SK_NS1F_6fusion15FusionCallbacksIS1J_NS1M_17LinearCombinationISJ_fSJ_fLNS_15FloatRoundStyleE2EEESI_S1L_JEEENS4_5SM1004TMEM4LOAD26SM100_TMEM_LOAD_16dp256b8xES1D_S1B_NS4_17SM75_U32x4_LDSM_NENS4_14SM90_TMA_STOREES1B_NS4_17SM90_U32x4_STSM_NENS4_39AutoVectorizingCopyWithAssumedAlignmentILi128EEEEEEvvEEEEvNT_6ParamsE) ;  /* 0xffffff5c04487950 */ /* 0x000fea0003c3ffff */
        .weak           $__internal_2_$__cuda_sm10x_tcgen05_guardrail_trap_unallocated_columns_being_dealloced
        .type           $__internal_2_$__cuda_sm10x_tcgen05_guardrail_trap_unallocated_columns_being_dealloced,@function
        .size           $__internal_2_$__cuda_sm10x_tcgen05_guardrail_trap_unallocated_columns_being_dealloced,(.L_x_177 - $__internal_2_$__cuda_sm10x_tcgen05_guardrail_trap_unallocated_columns_being_dealloced)
$__internal_2_$__cuda_sm10x_tcgen05_guardrail_trap_unallocated_columns_being_dealloced:
[----:B------:R-:W-:Y:S05]  /*a2e0*/  BPT.TRAP 0x1 ;  /* 0x000000040000795c */ /* 0x000fea0000300000 */
[----:B------:R-:W-:-:S04]  /*a2f0*/  HFMA2 R3, -RZ, RZ, 0, 0 ;  /* 0x00000000ff037431 */ /* 0x000fc800000001ff */
[----:B------:R-:W-:Y:S05]  /*a300*/  RET.REL.NODEC R2 `(_ZN7cutlass13device_kernelINS_4gemm6kernel13GemmUniversalIN4cute5tupleIJiiiiEEENS1_10collective13CollectiveMmaINS1_35MainloopSm100TmaUmmaWarpSpecializedILi2ELi2ELi4ENS5_IJNS4_1CILi1EEENSA_ILi2EEESB_EEEEENS5_IJNSA_ILi64EEENSA_ILi256EEENSA_ILi128EEEEEENS_6half_tENS5_IJlSB_lEEESJ_SK_NS4_8TiledMMAINS4_8MMA_AtomIJNS4_20SM100_MMA_F16BF16_SSISJ_SJ_fLi64ELi256ELNS4_4UMMA5MajorE0ELSP_0ELNSO_7ScaleInE0ELSQ_0EEEEEENS4_6LayoutINS5_IJSB_SB_SB_EEENS5_IJNSA_ILi0EEESV_SV_EEEEENS5_IJNS4_10UnderscoreESY_SY_EEEEENS4_23SM90_TMA_LOAD_MULTICASTENS4_14ComposedLayoutINS4_7SwizzleILi3ELi4ELi3EEENS4_18smem_ptr_flag_bitsILi16EEENST_INS5_IJNSA_ILi8EEESF_EEENS5_IJSF_SB_EEEEEEEvNS4_8identityENS4_13SM90_TMA_LOADES1B_vS1C_EENS_8epilogue10collective18CollectiveEpilogueINS1F_23Sm100TmaWarpSpecializedILi4ELi2ELi32ELb1ELb0EEEJSI_NS5_IJNST_ISF_SB_EES1K_EEESJ_SK_SJ_SK_NS1F_6fusion15FusionCallbacksIS1J_NS1M_17LinearCombinationISJ_fSJ_fLNS_15FloatRoundStyleE2EEESI_S1L_JEEENS4_5SM1004TMEM4LOAD26SM100_TMEM_LOAD_16dp256b8xES1D_S1B_NS4_17SM75_U32x4_LDSM_NENS4_14SM90_TMA_STOREES1B_NS4_17SM90_U32x4_STSM_NENS4_39AutoVectorizingCopyWithAssumedAlignmentILi128EEEEEEvvEEEEvNT_6ParamsE) ;  /* 0xffffff5c023c7950 */ /* 0x000fea0003c3ffff */
.L_x_176:
[----:B------:R-:W-:-:S00]  /*a310*/  BRA `(.L_x_176) ;  /* 0xfffffffc00fc7947 */ /* 0x000fc0000383ffff */
[----:B------:R-:W-:-:S00]  /*a320*/  NOP ;  /* 0x0000000000007918 */ /* 0x000fc00000000000 */
        /* <DEDUP_REMOVED lines=13> */
.L_x_177:


//--------------------- .nv.global.init           --------------------------
	.section	.nv.global.init,"aw",@progbits
.nv.global.init:
	.type		$str$27,@object
	.size		$str$27,($str$28 - $str$27)
$str$27:
        /*0000*/ 	.byte	0x28, 0x61, 0x64, 0x64, 0x72, 0x65, 0x73, 0x73, 0x20, 0x26, 0x20, 0x6d, 0x61, 0x73, 0x6b, 0x29
        /*0010*/ 	.byte	0x20, 0x3d, 0x3d, 0x20, 0x30, 0x00
	.type		$str$28,@object
	.size		$str$28,($str$26 - $str$28)
$str$28:
        /*0016*/ 	.byte	0x2f, 0x74, 0x6d, 0x70, 0x2f, 0x63, 0x75, 0x74, 0x6c, 0x61, 0x73, 0x73, 0x5f, 0x73, 0x77, 0x65
        /*0026*/ 	.byte	0x65, 0x70, 0x5f, 0x73, 0x72, 0x63, 0x2f, 0x69, 0x6e, 0x63, 0x6c, 0x75, 0x64, 0x65, 0x2f, 0x63
        /*0036*/ 	.byte	0x75, 0x74, 0x65, 0x2f, 0x70, 0x6f, 0x69, 0x6e, 0x74, 0x65, 0x72, 0x5f, 0x66, 0x6c, 0x61, 0x67
        /*0046*/ 	.byte	0x67, 0x65, 0x64, 0x2e, 0x68, 0x70, 0x70, 0x00
	.type		$str$26,@object
	.size		$str$26,($str$25 - $str$26)
$str$26:
        /*004e*/ 	.byte	0x2f, 0x74, 0x6d, 0x70, 0x2f, 0x63, 0x75, 0x74, 0x6c, 0x61, 0x73, 0x73, 0x5f, 0x73, 0x77, 0x65
        /*005e*/ 	.byte	0x65, 0x70, 0x5f, 0x73, 0x72, 0x63, 0x2f, 0x69, 0x6e, 0x63, 0x6c, 0x75, 0x64, 0x65, 0x2f, 0x63
        /*006e*/ 	.byte	0x75, 0x74, 0x65, 0x2f, 0x61, 0x74, 0x6f, 0x6d, 0x2f, 0x63, 0x6f, 0x70, 0x79, 0x5f, 0x74, 0x72
        /*007e*/ 	.byte	0x61, 0x69, 0x74, 0x73, 0x5f, 0x73, 0x6d, 0x31, 0x30, 0x30, 0x2e, 0x68, 0x70, 0x70, 0x00
	.type		$str$25,@object
	.size		$str$25,(__unnamed_1 - $str$25)
$str$25:
        /*008d*/ 	.byte	0x28, 0x28, 0x75, 0x69, 0x6e, 0x74, 0x33, 0x32, 0x5f, 0x74, 0x28, 0x74, 0x68, 0x72, 0x65, 0x61
        /*009d*/ 	.byte	0x64, 0x49, 0x64, 0x78, 0x2e, 0x78, 0x29, 0x20, 0x2f, 0x20, 0x33, 0x32, 0x29, 0x20, 0x25, 0x20
        /*00ad*/ 	.byte	0x34, 0x29, 0x20, 0x3d, 0x3d, 0x20, 0x28, 0x28, 0x28, 0x74, 0x6d, 0x65, 0x6d, 0x5f, 0x61, 0x64
        /*00bd*/ 	.byte	0x64, 0x72, 0x20, 0x3e, 0x3e, 0x20, 0x31, 0x36, 0x29, 0x20, 0x2f, 0x20, 0x33, 0x32, 0x29, 0x20
        /*00cd*/ 	.byte	0x25, 0x20, 0x34, 0x29, 0x00
	.type		__unnamed_1,@object
	.size		__unnamed_1,(__unnamed_2 - __unnamed_1)
__unnamed_1:
        /*00d2*/ 	.byte	0x61, 0x75, 0x74, 0x6f, 0x20, 0x63, 0x75, 0x74, 0x65, 0x3a, 0x3a, 0x61, 0x73, 0x5f, 0x70, 0x6f
        /* <DEDUP_REMOVED lines=24> */
        /*0262*/ 	.byte	0x3e, 0x3e, 0x3e, 0x5d, 0x00
	.type		__unnamed_2,@object
	.size		__unnamed_2,(.L_2 - __unnamed_2)
__unnamed_2:
        /* <DEDUP_REMOVED lines=46> */
        /*0547*/ 	.byte	0x75, 0x74, 0x65, 0x3a, 0x3a, 0x43, 0x3c, 0x30, 0x3e, 0x3e, 0x3e, 0x3e, 0x5d, 0x00
.L_2:


//--------------------- .nv.shared._ZN7cutlass13device_kernelINS_4gemm6kernel13GemmUniversalIN4cute5tupleIJiiiiEEENS1_10collective13CollectiveMmaINS1_35MainloopSm100TmaUmmaWarpSpecializedILi2ELi2ELi4ENS5_IJNS4_1CILi1EEENSA_ILi2EEESB_EEEEENS5_IJNSA_ILi64EEENSA_ILi256EEENSA_ILi128EEEEEENS_6half_tENS5_IJlSB_lEEESJ_SK_NS4_8TiledMMAINS4_8MMA_AtomIJNS4_20SM100_MMA_F16BF16_SSISJ_SJ_fLi64ELi256ELNS4_4UMMA5MajorE0ELSP_0ELNSO_7ScaleInE0ELSQ_0EEEEEENS4_6LayoutINS5_IJSB_SB_SB_EEENS5_IJNSA_ILi0EEESV_SV_EEEEENS5_IJNS4_10UnderscoreESY_SY_EEEEENS4_23SM90_TMA_LOAD_MULTICASTENS4_14ComposedLayoutINS4_7SwizzleILi3ELi4ELi3EEENS4_18smem_ptr_flag_bitsILi16EEENST_INS5_IJNSA_ILi8EEESF_EEENS5_IJSF_SB_EEEEEEEvNS4_8identityENS4_13SM90_TMA_LOADES1B_vS1C_EENS_8epilogue10collective18CollectiveEpilogueINS1F_23Sm100TmaWarpSpecializedILi4ELi2ELi32ELb1ELb0EEEJSI_NS5_IJNST_ISF_SB_EES1K_EEESJ_SK_SJ_SK_NS1F_6fusion15FusionCallbacksIS1J_NS1M_17LinearCombinationISJ_fSJ_fLNS_15FloatRoundStyleE2EEESI_S1L_JEEENS4_5SM1004TMEM4LOAD26SM100_TMEM_LOAD_16dp256b8xES1D_S1B_NS4_17SM75_U32x4_LDSM_NENS4_14SM90_TMA_STOREES1B_NS4_17SM90_U32x4_STSM_NENS4_39AutoVectorizingCopyWithAssumedAlignmentILi128EEEEEEvvEEEEvNT_6ParamsE --------------------------
	.section	.nv.shared._ZN7cutlass13device_kernelINS_4gemm6kernel13GemmUniversalIN4cute5tupleIJiiiiEEENS1_10collective13CollectiveMmaINS1_35MainloopSm100TmaUmmaWarpSpecializedILi2ELi2ELi4ENS5_IJNS4_1CILi1EEENSA_ILi2EEESB_EEEEENS5_IJNSA_ILi64EEENSA_ILi256EEENSA_ILi128EEEEEENS_6half_tENS5_IJlSB_lEEESJ_SK_NS4_8TiledMMAINS4_8MMA_AtomIJNS4_20SM100_MMA_F16BF16_SSISJ_SJ_fLi64ELi256ELNS4_4UMMA5MajorE0ELSP_0ELNSO_7ScaleInE0ELSQ_0EEEEEENS4_6LayoutINS5_IJSB_SB_SB_EEENS5_IJNSA_ILi0EEESV_SV_EEEEENS5_IJNS4_10UnderscoreESY_SY_EEEEENS4_23SM90_TMA_LOAD_MULTICASTENS4_14ComposedLayoutINS4_7SwizzleILi3ELi4ELi3EEENS4_18smem_ptr_flag_bitsILi16EEENST_INS5_IJNSA_ILi8EEESF_EEENS5_IJSF_SB_EEEEEEEvNS4_8identityENS4_13SM90_TMA_LOADES1B_vS1C_EENS_8epilogue10collective18CollectiveEpilogueINS1F_23Sm100TmaWarpSpecializedILi4ELi2ELi32ELb1ELb0EEEJSI_NS5_IJNST_ISF_SB_EES1K_EEESJ_SK_SJ_SK_NS1F_6fusion15FusionCallbacksIS1J_NS1M_17LinearCombinationISJ_fSJ_fLNS_15FloatRoundStyleE2EEESI_S1L_JEEENS4_5SM1004TMEM4LOAD26SM100_TMEM_LOAD_16dp256b8xES1D_S1B_NS4_17SM75_U32x4_LDSM_NENS4_14SM90_TMA_STOREES1B_NS4_17SM90_U32x4_STSM_NENS4_39AutoVectorizingCopyWithAssumedAlignmentILi128EEEEEEvvEEEEvNT_6ParamsE,"aw",@nobits
	.sectionflags	@""
	.align	16
	.zero		1024


//--------------------- .nv.shared.reserved.0     --------------------------
	.section	.nv.shared.reserved.0,"aw",@nobits
	.weak		__nv_reservedSMEM_offset_0_alias
	.size		__nv_reservedSMEM_offset_0_alias, 0, 64
	.other		__nv_reservedSMEM_offset_0_alias,@"STO_CUDA_RESERVED_SHARED STV_DEFAULT"
__nv_reservedSMEM_offset_0_alias:
	.zero		0
.nv.shared.reserved.0:
	.zero		64
	.weak		__nv_reservedSMEM_tcgen05_partition
	.type		__nv_reservedSMEM_tcgen05_partition,@object
	.size		__nv_reservedSMEM_tcgen05_partition,(.L_0 - __nv_reservedSMEM_tcgen05_partition)
__nv_reservedSMEM_tcgen05_partition:
	.zero		32
.L_0:


//--------------------- .nv.global                --------------------------
	.section	.nv.global,"aw",@nobits
.nv.global:
	.type		_ZN39_INTERNAL_916a7a7d_4_k_cu_2471b238_56804cute1_E,@object
	.size		_ZN39_INTERNAL_916a7a7d_4_k_cu_2471b238_56804cute1_E,(_ZN39_INTERNAL_916a7a7d_4_k_cu_2471b238_56804cuda3std3__45__cpo6cbeginE - _ZN39_INTERNAL_916a7a7d_4_k_cu_2471b238_56804cute1_E)
_ZN39_INTERNAL_916a7a7d_4_k_cu_2471b238_56804cute1_E:
	.zero		1
	.type		_ZN39_INTERNAL_916a7a7d_4_k_cu_2471b238_56804cuda3std3__45__cpo6cbeginE,@object
	.size		_ZN39_INTERNAL_916a7a7d_4_k_cu_2471b238_56804cuda3std3__45__cpo6cbeginE,(_ZN39_INTERNAL_916a7a7d_4_k_cu_2471b238_56804cuda3std3__48in_placeE - _ZN39_INTERNAL_916a7a7d_4_k_cu_2471b238_56804cuda3std3__45__cpo6cbeginE)
_ZN39_INTERNAL_916a7a7d_4_k_cu_2471b238_56804cuda3std3__45__cpo6cbeginE:
	.zero		1
	.type		_ZN39_INTERNAL_916a7a7d_4_k_cu_2471b238_56804cuda3std3__48in_placeE,@object
	.size		_ZN39_INTERNAL_916a7a7d_4_k_cu_2471b238_56804cuda3std3__48in_placeE,(_ZN39_INTERNAL_916a7a7d_4_k_cu_2471b238_56804cuda3std6ranges3__45__cpo9iter_moveE - _ZN39_INTERNAL_916a7a7d_4_k_cu_2471b238_56804cuda3std3__48in_placeE)
_ZN39_INTERNAL_916a7a7d_4_k_cu_2471b238_56804cuda3std3__48in_placeE:
	.zero		1
	.type		_ZN39_INTERNAL_916a7a7d_4_k_cu_2471b238_56804cuda3std6ranges3__45__cpo9iter_moveE,@object
	.size		_ZN39_INTERNAL_916a7a7d_4_k_cu_2471b238_56804cuda3std6ranges3__45__cpo9iter_moveE,(_ZN39_INTERNAL_916a7a7d_4_k_cu_2471b238_56804cuda3std3__45__cpo5beginE - _ZN39_INTERNAL_916a7a7d_4_k_cu_2471b238_56804cuda3std6ranges3__45__cpo9iter_moveE)
_ZN39_INTERNAL_916a7a7d_4_k_cu_2471b238_56804cuda3std6ranges3__45__cpo9iter_moveE:
	.zero		1
	.type		_ZN39_INTERNAL_916a7a7d_4_k_cu_2471b238_56804cuda3std3__45__cpo5beginE,@object
	.size		_ZN39_INTERNAL_916a7a7d_4_k_cu_2471b238_56804cuda3std3__45__cpo5beginE,(_ZN39_INTERNAL_916a7a7d_4_k_cu_2471b238_56804cuda3std3__441_GLOBAL__N__916a7a7d_4_k_cu_2471b238_56806ignoreE - _ZN39_INTERNAL_916a7a7d_4_k_cu_2471b238_56804cuda3std3__45__cpo5beginE)
_ZN39_INTERNAL_916a7a7d_4_k_cu_2471b238_56804cuda3std3__45__cpo5beginE:
	.zero		1
	.type		_ZN39_INTERNAL_916a7a7d_4_k_cu_2471b238_56804cuda3std3__441_GLOBAL__N__916a7a7d_4_k_cu_2471b238_56806ignoreE,@object
	.size		_ZN39_INTERNAL_916a7a7d_4_k_cu_2471b238_56804cuda3std3__441_GLOBAL__N__916a7a7d_4_k_cu_2471b238_56806ignoreE,(_ZN39_INTERNAL_916a7a7d_4_k_cu_2471b238_56804cute7productE - _ZN39_INTERNAL_916a7a7d_4_k_cu_2471b238_56804cuda3std3__441_GLOBAL__N__916a7a7d_4_k_cu_2471b238_56806ignoreE)
_ZN39_INTERNAL_916a7a7d_4_k_cu_2471b238_56804cuda3std3__441_GLOBAL__N__916a7a7d_4_k_cu_2471b238_56806ignoreE:
	.zero		1
	.type		_ZN39_INTERNAL_916a7a7d_4_k_cu_2471b238_56804cute7productE,@object
	.size		_ZN39_INTERNAL_916a7a7d_4_k_cu_2471b238_56804cute7productE,(_ZN39_INTERNAL_916a7a7d_4_k_cu_2471b238_56804cuda3std3__45__cpo3endE - _ZN39_INTERNAL_916a7a7d_4_k_cu_2471b238_56804cute7productE)
_ZN39_INTERNAL_916a7a7d_4_k_cu_2471b238_56804cute7productE:
	.zero		1
	.type		_ZN39_INTERNAL_916a7a7d_4_k_cu_2471b238_56804cuda3std3__45__cpo3endE,@object
	.size		_ZN39_INTERNAL_916a7a7d_4_k_cu_2471b238_56804cuda3std3__45__cpo3endE,(_ZN39_INTERNAL_916a7a7d_4_k_cu_2471b238_56804cuda3std3__419piecewise_constructE - _ZN39_INTERNAL_916a7a7d_4_k_cu_2471b238_56804cuda3std3__45__cpo3endE)
_ZN39_INTERNAL_916a7a7d_4_k_cu_2471b238_56804cuda3std3__45__cpo3endE:
	.zero		1
	.type		_ZN39_INTERNAL_916a7a7d_4_k_cu_2471b238_56804cuda3std3__419piecewise_constructE,@object
	.size		_ZN39_INTERNAL_916a7a7d_4_k_cu_2471b238_56804cuda3std3__419piecewise_constructE,(_ZN39_INTERNAL_916a7a7d_4_k_cu_2471b238_56804cuda3std3__45__cpo4cendE - _ZN39_INTERNAL_916a7a7d_4_k_cu_2471b238_56804cuda3std3__419piecewise_constructE)
_ZN39_INTERNAL_916a7a7d_4_k_cu_2471b238_56804cuda3std3__419piecewise_constructE:
	.zero		1
	.type		_ZN39_INTERNAL_916a7a7d_4_k_cu_2471b238_56804cuda3std3__45__cpo4cendE,@object
	.size		_ZN39_INTERNAL_916a7a7d_4_k_cu_2471b238_56804cuda3std3__45__cpo4cendE,(_ZN39_INTERNAL_916a7a7d_4_k_cu_2471b238_56804cuda3std6ranges3__45__cpo4swapE - _ZN39_INTERNAL_916a7a7d_4_k_cu_2471b238_56804cuda3std3__45__cpo4cendE)
_ZN39_INTERNAL_916a7a7d_4_k_cu_2471b238_56804cuda3std3__45__cpo4cendE:
	.zero		1
	.type		_ZN39_INTERNAL_916a7a7d_4_k_cu_2471b238_56804cuda3std6ranges3__45__cpo4swapE,@object
	.size		_ZN39_INTERNAL_916a7a7d_4_k_cu_2471b238_56804cuda3std6ranges3__45__cpo4swapE,(.L_10 - _ZN39_INTERNAL_916a7a7d_4_k_cu_2471b238_56804cuda3std6ranges3__45__cpo4swapE)
_ZN39_INTERNAL_916a7a7d_4_k_cu_2471b238_56804cuda3std6ranges3__45__cpo4swapE:
	.zero		1
.L_10:


//--------------------- .nv.constant0._ZN7cutlass13device_kernelINS_4gemm6kernel13GemmUniversalIN4cute5tupleIJiiiiEEENS1_10collective13CollectiveMmaINS1_35MainloopSm100TmaUmmaWarpSpecializedILi2ELi2ELi4ENS5_IJNS4_1CILi1EEENSA_ILi2EEESB_EEEEENS5_IJNSA_ILi64EEENSA_ILi256EEENSA_ILi128EEEEEENS_6half_tENS5_IJlSB_lEEESJ_SK_NS4_8TiledMMAINS4_8MMA_AtomIJNS4_20SM100_MMA_F16BF16_SSISJ_SJ_fLi64ELi256ELNS4_4UMMA5MajorE0ELSP_0ELNSO_7ScaleInE0ELSQ_0EEEEEENS4_6LayoutINS5_IJSB_SB_SB_EEENS5_IJNSA_ILi0EEESV_SV_EEEEENS5_IJNS4_10UnderscoreESY_SY_EEEEENS4_23SM90_TMA_LOAD_MULTICASTENS4_14ComposedLayoutINS4_7SwizzleILi3ELi4ELi3EEENS4_18smem_ptr_flag_bitsILi16EEENST_INS5_IJNSA_ILi8EEESF_EEENS5_IJSF_SB_EEEEEEEvNS4_8identityENS4_13SM90_TMA_LOADES1B_vS1C_EENS_8epilogue10collective18CollectiveEpilogueINS1F_23Sm100TmaWarpSpecializedILi4ELi2ELi32ELb1ELb0EEEJSI_NS5_IJNST_ISF_SB_EES1K_EEESJ_SK_SJ_SK_NS1F_6fusion15FusionCallbacksIS1J_NS1M_17LinearCombinationISJ_fSJ_fLNS_15FloatRoundStyleE2EEESI_S1L_JEEENS4_5SM1004TMEM4LOAD26SM100_TMEM_LOAD_16dp256b8xES1D_S1B_NS4_17SM75_U32x4_LDSM_NENS4_14SM90_TMA_STOREES1B_NS4_17SM90_U32x4_STSM_NENS4_39AutoVectorizingCopyWithAssumedAlignmentILi128EEEEEEvvEEEEvNT_6ParamsE --------------------------
	.section	.nv.constant0._ZN7cutlass13device_kernelINS_4gemm6kernel13GemmUniversalIN4cute5tupleIJiiiiEEENS1_10collective13CollectiveMmaINS1_35MainloopSm100TmaUmmaWarpSpecializedILi2ELi2ELi4ENS5_IJNS4_1CILi1EEENSA_ILi2EEESB_EEEEENS5_IJNSA_ILi64EEENSA_ILi256EEENSA_ILi128EEEEEENS_6half_tENS5_IJlSB_lEEESJ_SK_NS4_8TiledMMAINS4_8MMA_AtomIJNS4_20SM100_MMA_F16BF16_SSISJ_SJ_fLi64ELi256ELNS4_4UMMA5MajorE0ELSP_0ELNSO_7ScaleInE0ELSQ_0EEEEEENS4_6LayoutINS5_IJSB_SB_SB_EEENS5_IJNSA_ILi0EEESV_SV_EEEEENS5_IJNS4_10UnderscoreESY_SY_EEEEENS4_23SM90_TMA_LOAD_MULTICASTENS4_14ComposedLayoutINS4_7SwizzleILi3ELi4ELi3EEENS4_18smem_ptr_flag_bitsILi16EEENST_INS5_IJNSA_ILi8EEESF_EEENS5_IJSF_SB_EEEEEEEvNS4_8identityENS4_13SM90_TMA_LOADES1B_vS1C_EENS_8epilogue10collective18CollectiveEpilogueINS1F_23Sm100TmaWarpSpecializedILi4ELi2ELi32ELb1ELb0EEEJSI_NS5_IJNST_ISF_SB_EES1K_EEESJ_SK_SJ_SK_NS1F_6fusion15FusionCallbacksIS1J_NS1M_17LinearCombinationISJ_fSJ_fLNS_15FloatRoundStyleE2EEESI_S1L_JEEENS4_5SM1004TMEM4LOAD26SM100_TMEM_LOAD_16dp256b8xES1D_S1B_NS4_17SM75_U32x4_LDSM_NENS4_14SM90_TMA_STOREES1B_NS4_17SM90_U32x4_STSM_NENS4_39AutoVectorizingCopyWithAssumedAlignmentILi128EEEEEEvvEEEEvNT_6ParamsE,"a",@progbits
	.sectionflags	@""
	.align	4
.nv.constant0._ZN7cutlass13device_kernelINS_4gemm6kernel13GemmUniversalIN4cute5tupleIJiiiiEEENS1_10collective13CollectiveMmaINS1_35MainloopSm100TmaUmmaWarpSpecializedILi2ELi2ELi4ENS5_IJNS4_1CILi1EEENSA_ILi2EEESB_EEEEENS5_IJNSA_ILi64EEENSA_ILi256EEENSA_ILi128EEEEEENS_6half_tENS5_IJlSB_lEEESJ_SK_NS4_8TiledMMAINS4_8MMA_AtomIJNS4_20SM100_MMA_F16BF16_SSISJ_SJ_fLi64ELi256ELNS4_4UMMA5MajorE0ELSP_0ELNSO_7ScaleInE0ELSQ_0EEEEEENS4_6LayoutINS5_IJSB_SB_SB_EEENS5_IJNSA_ILi0EEESV_SV_EEEEENS5_IJNS4_10UnderscoreESY_SY_EEEEENS4_23SM90_TMA_LOAD_MULTICASTENS4_14ComposedLayoutINS4_7SwizzleILi3ELi4ELi3EEENS4_18smem_ptr_flag_bitsILi16EEENST_INS5_IJNSA_ILi8EEESF_EEENS5_IJSF_SB_EEEEEEEvNS4_8identityENS4_13SM90_TMA_LOADES1B_vS1C_EENS_8epilogue10collective18CollectiveEpilogueINS1F_23Sm100TmaWarpSpecializedILi4ELi2ELi32ELb1ELb0EEEJSI_NS5_IJNST_ISF_SB_EES1K_EEESJ_SK_SJ_SK_NS1F_6fusion15FusionCallbacksIS1J_NS1M_17LinearCombinationISJ_fSJ_fLNS_15FloatRoundStyleE2EEESI_S1L_JEEENS4_5SM1004TMEM4LOAD26SM100_TMEM_LOAD_16dp256b8xES1D_S1B_NS4_17SM75_U32x4_LDSM_NENS4_14SM90_TMA_STOREES1B_NS4_17SM90_U32x4_STSM_NENS4_39AutoVectorizingCopyWithAssumedAlignmentILi128EEEEEEvvEEEEvNT_6ParamsE:
	.zero		2944


//--------------------- SYMBOLS --------------------------

	.type		.nv.reservedSmem.offset0,@object
	.size		.nv.reservedSmem.offset0,0x4
	.type		.nv.reservedSmem.cap,@object
	.size		.nv.reservedSmem.cap,0x4
	.type		__assertfail,@function
